//
// Generated by NVIDIA NVVM Compiler
//
// Compiler Build ID: CL-36424714
// Cuda compilation tools, release 13.0, V13.0.88
// Based on NVVM 20.0.0
//

.version 9.0
.target sm_100
.address_size 64

	// .globl	_Z17kernelPPnewGlayerPddddPKdS1_S1_iiS1_S1_S1_S1_iS1_S1_S1_S1_
.func  (.param .b64 func_retval0) __internal_accurate_pow
(
	.param .b64 __internal_accurate_pow_param_0,
	.param .b64 __internal_accurate_pow_param_1
)
;
.extern .shared .align 16 .b8 uGshared[];

.visible .entry _Z17kernelPPnewGlayerPddddPKdS1_S1_iiS1_S1_S1_S1_iS1_S1_S1_S1_(
	.param .u64 .ptr .align 1 _Z17kernelPPnewGlayerPddddPKdS1_S1_iiS1_S1_S1_S1_iS1_S1_S1_S1__param_0,
	.param .f64 _Z17kernelPPnewGlayerPddddPKdS1_S1_iiS1_S1_S1_S1_iS1_S1_S1_S1__param_1,
	.param .f64 _Z17kernelPPnewGlayerPddddPKdS1_S1_iiS1_S1_S1_S1_iS1_S1_S1_S1__param_2,
	.param .f64 _Z17kernelPPnewGlayerPddddPKdS1_S1_iiS1_S1_S1_S1_iS1_S1_S1_S1__param_3,
	.param .u64 .ptr .align 1 _Z17kernelPPnewGlayerPddddPKdS1_S1_iiS1_S1_S1_S1_iS1_S1_S1_S1__param_4,
	.param .u64 .ptr .align 1 _Z17kernelPPnewGlayerPddddPKdS1_S1_iiS1_S1_S1_S1_iS1_S1_S1_S1__param_5,
	.param .u64 .ptr .align 1 _Z17kernelPPnewGlayerPddddPKdS1_S1_iiS1_S1_S1_S1_iS1_S1_S1_S1__param_6,
	.param .u32 _Z17kernelPPnewGlayerPddddPKdS1_S1_iiS1_S1_S1_S1_iS1_S1_S1_S1__param_7,
	.param .u32 _Z17kernelPPnewGlayerPddddPKdS1_S1_iiS1_S1_S1_S1_iS1_S1_S1_S1__param_8,
	.param .u64 .ptr .align 1 _Z17kernelPPnewGlayerPddddPKdS1_S1_iiS1_S1_S1_S1_iS1_S1_S1_S1__param_9,
	.param .u64 .ptr .align 1 _Z17kernelPPnewGlayerPddddPKdS1_S1_iiS1_S1_S1_S1_iS1_S1_S1_S1__param_10,
	.param .u64 .ptr .align 1 _Z17kernelPPnewGlayerPddddPKdS1_S1_iiS1_S1_S1_S1_iS1_S1_S1_S1__param_11,
	.param .u64 .ptr .align 1 _Z17kernelPPnewGlayerPddddPKdS1_S1_iiS1_S1_S1_S1_iS1_S1_S1_S1__param_12,
	.param .u32 _Z17kernelPPnewGlayerPddddPKdS1_S1_iiS1_S1_S1_S1_iS1_S1_S1_S1__param_13,
	.param .u64 .ptr .align 1 _Z17kernelPPnewGlayerPddddPKdS1_S1_iiS1_S1_S1_S1_iS1_S1_S1_S1__param_14,
	.param .u64 .ptr .align 1 _Z17kernelPPnewGlayerPddddPKdS1_S1_iiS1_S1_S1_S1_iS1_S1_S1_S1__param_15,
	.param .u64 .ptr .align 1 _Z17kernelPPnewGlayerPddddPKdS1_S1_iiS1_S1_S1_S1_iS1_S1_S1_S1__param_16,
	.param .u64 .ptr .align 1 _Z17kernelPPnewGlayerPddddPKdS1_S1_iiS1_S1_S1_S1_iS1_S1_S1_S1__param_17
)
{
	.reg .pred 	%p<93>;
	.reg .b32 	%r<158>;
	.reg .b32 	%f<22>;
	.reg .b64 	%rd<103>;
	.reg .b64 	%fd<551>;

	ld.param.f64 	%fd148, [_Z17kernelPPnewGlayerPddddPKdS1_S1_iiS1_S1_S1_S1_iS1_S1_S1_S1__param_1];
	ld.param.f64 	%fd149, [_Z17kernelPPnewGlayerPddddPKdS1_S1_iiS1_S1_S1_S1_iS1_S1_S1_S1__param_2];
	ld.param.u64 	%rd16, [_Z17kernelPPnewGlayerPddddPKdS1_S1_iiS1_S1_S1_S1_iS1_S1_S1_S1__param_4];
	ld.param.u64 	%rd9, [_Z17kernelPPnewGlayerPddddPKdS1_S1_iiS1_S1_S1_S1_iS1_S1_S1_S1__param_5];
	ld.param.u64 	%rd17, [_Z17kernelPPnewGlayerPddddPKdS1_S1_iiS1_S1_S1_S1_iS1_S1_S1_S1__param_10];
	ld.param.u64 	%rd18, [_Z17kernelPPnewGlayerPddddPKdS1_S1_iiS1_S1_S1_S1_iS1_S1_S1_S1__param_11];
	ld.param.u64 	%rd19, [_Z17kernelPPnewGlayerPddddPKdS1_S1_iiS1_S1_S1_S1_iS1_S1_S1_S1__param_12];
	ld.param.u32 	%r31, [_Z17kernelPPnewGlayerPddddPKdS1_S1_iiS1_S1_S1_S1_iS1_S1_S1_S1__param_13];
	cvta.to.global.u64 	%rd1, %rd19;
	cvta.to.global.u64 	%rd2, %rd18;
	cvta.to.global.u64 	%rd3, %rd17;
	mov.u32 	%r1, %tid.x;
	mov.u32 	%r32, uGshared;
	mad.lo.s32 	%r33, %r1, 24, %r32;
	cvta.to.global.u64 	%rd20, %rd16;
	mov.b64 	%rd21, 0;
	st.shared.u64 	[%r33], %rd21;
	st.shared.u64 	[%r33+8], %rd21;
	st.shared.u64 	[%r33+16], %rd21;
	mov.u32 	%r34, %ctaid.x;
	mul.lo.s32 	%r35, %r34, 3;
	mul.wide.u32 	%rd22, %r35, 8;
	add.s64 	%rd23, %rd20, %rd22;
	ld.global.f64 	%fd1, [%rd23];
	add.s32 	%r36, %r35, 1;
	mul.wide.u32 	%rd24, %r36, 8;
	add.s64 	%rd25, %rd20, %rd24;
	ld.global.f64 	%fd2, [%rd25];
	add.s32 	%r37, %r35, 2;
	mul.wide.u32 	%rd26, %r37, 8;
	add.s64 	%rd27, %rd20, %rd26;
	ld.global.f64 	%fd3, [%rd27];
	setp.eq.s32 	%p3, %r31, 0;
	@%p3 bra 	$L__BB0_36;
	cvta.to.global.u64 	%rd28, %rd9;
	mul.wide.u32 	%rd29, %r1, 8;
	add.s64 	%rd30, %rd28, %rd29;
	ld.global.f64 	%fd4, [%rd30+8];
	ld.global.f64 	%fd5, [%rd30];
	mov.f64 	%fd152, 0d4008000000000000;
	{
	.reg .b32 %temp; 
	mov.b64 	{%temp, %r2}, %fd152;
	}
	and.b32  	%r3, %r2, 2146435072;
	setp.eq.s32 	%p4, %r3, 1073741824;
	and.b32  	%r39, %r2, 2147483647;
	setp.ne.s32 	%p5, %r39, 1071644672;
	and.pred  	%p1, %p4, %p5;
	mul.f64 	%fd6, %fd148, %fd148;
	rcp.rn.f64 	%fd7, %fd6;
	mul.f64 	%fd8, %fd149, %fd149;
	rcp.rn.f64 	%fd9, %fd8;
	mov.f64 	%fd153, 0d4014000000000000;
	{
	.reg .b32 %temp; 
	mov.b64 	{%temp, %r4}, %fd153;
	}
	and.b32  	%r5, %r4, 2146435072;
	mov.f64 	%fd154, 0d4024000000000000;
	{
	.reg .b32 %temp; 
	mov.b64 	{%temp, %r40}, %fd154;
	}
	mov.f64 	%fd155, 0dC02C000000000000;
	{
	.reg .b32 %temp; 
	mov.b64 	{%temp, %r41}, %fd155;
	}
	and.b32  	%r43, %r41, 2146435072;
	setp.eq.s32 	%p6, %r43, 1074790400;
	setp.lt.s32 	%p7, %r40, 0;
	and.pred  	%p2, %p7, %p6;
	mov.b32 	%r151, 0;
	mov.f64 	%fd548, 0d0000000000000000;
	mov.f64 	%fd549, %fd548;
	mov.f64 	%fd550, %fd548;
$L__BB0_2:
	ld.param.u64 	%rd101, [_Z17kernelPPnewGlayerPddddPKdS1_S1_iiS1_S1_S1_S1_iS1_S1_S1_S1__param_17];
	ld.param.u64 	%rd100, [_Z17kernelPPnewGlayerPddddPKdS1_S1_iiS1_S1_S1_S1_iS1_S1_S1_S1__param_16];
	mul.lo.s32 	%r44, %r151, 3;
	cvta.to.global.u64 	%rd31, %rd100;
	mul.wide.u32 	%rd32, %r44, 8;
	add.s64 	%rd33, %rd31, %rd32;
	ld.global.f64 	%fd156, [%rd33];
	sub.f64 	%fd157, %fd1, %fd156;
	add.s32 	%r7, %r44, 1;
	mul.wide.u32 	%rd34, %r7, 8;
	add.s64 	%rd35, %rd31, %rd34;
	ld.global.f64 	%fd158, [%rd35];
	sub.f64 	%fd159, %fd2, %fd158;
	add.s32 	%r8, %r44, 2;
	mul.wide.u32 	%rd36, %r8, 8;
	add.s64 	%rd37, %rd31, %rd36;
	ld.global.f64 	%fd160, [%rd37];
	sub.f64 	%fd161, %fd3, %fd160;
	mul.f64 	%fd162, %fd159, %fd159;
	fma.rn.f64 	%fd163, %fd157, %fd157, %fd162;
	fma.rn.f64 	%fd164, %fd161, %fd161, %fd163;
	sqrt.rn.f64 	%fd165, %fd164;
	cvta.to.global.u64 	%rd38, %rd101;
	mul.wide.u32 	%rd39, %r151, 8;
	add.s64 	%rd40, %rd38, %rd39;
	ld.global.f64 	%fd166, [%rd40];
	sub.f64 	%fd167, %fd165, %fd166;
	add.f64 	%fd168, %fd166, %fd165;
	mul.f64 	%fd170, %fd148, %fd5;
	setp.lt.f64 	%p8, %fd170, %fd167;
	mul.f64 	%fd171, %fd149, %fd4;
	setp.gt.f64 	%p9, %fd171, %fd168;
	or.pred  	%p10, %p8, %p9;
	@%p10 bra 	$L__BB0_35;
	ld.param.u64 	%rd97, [_Z17kernelPPnewGlayerPddddPKdS1_S1_iiS1_S1_S1_S1_iS1_S1_S1_S1__param_14];
	ld.param.u32 	%r145, [_Z17kernelPPnewGlayerPddddPKdS1_S1_iiS1_S1_S1_S1_iS1_S1_S1_S1__param_8];
	setp.eq.s32 	%p11, %r145, 0;
	mul.lo.s32 	%r45, %r151, 9;
	cvta.to.global.u64 	%rd41, %rd97;
	mul.wide.u32 	%rd42, %r45, 8;
	add.s64 	%rd43, %rd41, %rd42;
	ld.global.f64 	%fd13, [%rd43];
	add.s32 	%r46, %r45, 3;
	mul.wide.u32 	%rd44, %r46, 8;
	add.s64 	%rd45, %rd41, %rd44;
	ld.global.f64 	%fd14, [%rd45];
	add.s32 	%r47, %r45, 6;
	mul.wide.u32 	%rd46, %r47, 8;
	add.s64 	%rd47, %rd41, %rd46;
	ld.global.f64 	%fd15, [%rd47];
	mul.lo.s32 	%r48, %r151, 6;
	add.s32 	%r49, %r7, %r48;
	mul.wide.u32 	%rd48, %r49, 8;
	add.s64 	%rd49, %rd41, %rd48;
	ld.global.f64 	%fd16, [%rd49];
	add.s32 	%r50, %r49, 3;
	mul.wide.u32 	%rd50, %r50, 8;
	add.s64 	%rd51, %rd41, %rd50;
	ld.global.f64 	%fd17, [%rd51];
	add.s32 	%r51, %r49, 6;
	mul.wide.u32 	%rd52, %r51, 8;
	add.s64 	%rd53, %rd41, %rd52;
	ld.global.f64 	%fd18, [%rd53];
	add.s32 	%r52, %r8, %r48;
	mul.wide.u32 	%rd54, %r52, 8;
	add.s64 	%rd55, %rd41, %rd54;
	ld.global.f64 	%fd19, [%rd55];
	add.s32 	%r53, %r52, 3;
	mul.wide.u32 	%rd56, %r53, 8;
	add.s64 	%rd57, %rd41, %rd56;
	ld.global.f64 	%fd20, [%rd57];
	add.s32 	%r54, %r52, 6;
	mul.wide.u32 	%rd58, %r54, 8;
	add.s64 	%rd59, %rd41, %rd58;
	ld.global.f64 	%fd21, [%rd59];
	mov.f64 	%fd539, 0d0000000000000000;
	mov.f64 	%fd540, %fd539;
	mov.f64 	%fd541, %fd539;
	mov.f64 	%fd542, %fd539;
	mov.f64 	%fd543, %fd539;
	mov.f64 	%fd544, %fd539;
	mov.f64 	%fd545, %fd539;
	mov.f64 	%fd546, %fd539;
	mov.f64 	%fd547, %fd539;
	@%p11 bra 	$L__BB0_34;
	ld.param.u64 	%rd98, [_Z17kernelPPnewGlayerPddddPKdS1_S1_iiS1_S1_S1_S1_iS1_S1_S1_S1__param_15];
	ld.param.u32 	%r141, [_Z17kernelPPnewGlayerPddddPKdS1_S1_iiS1_S1_S1_S1_iS1_S1_S1_S1__param_7];
	cvta.to.global.u64 	%rd60, %rd98;
	add.s64 	%rd4, %rd60, %rd39;
	setp.le.f64 	%p12, %fd5, 0d0000000000000000;
	setp.eq.s32 	%p13, %r141, 0;
	or.pred  	%p14, %p12, %p13;
	mov.f64 	%fd539, 0d0000000000000000;
	@%p14 bra 	$L__BB0_19;
	ld.global.f64 	%fd22, [%rd4];
	mov.b32 	%r152, 0;
	mov.f64 	%fd539, 0d0000000000000000;
	mov.f64 	%fd540, %fd539;
	mov.f64 	%fd541, %fd539;
	mov.f64 	%fd542, %fd539;
	mov.f64 	%fd543, %fd539;
	mov.f64 	%fd544, %fd539;
	mov.f64 	%fd545, %fd539;
	mov.f64 	%fd546, %fd539;
	mov.f64 	%fd547, %fd539;
$L__BB0_6:
	ld.param.u64 	%rd95, [_Z17kernelPPnewGlayerPddddPKdS1_S1_iiS1_S1_S1_S1_iS1_S1_S1_S1__param_9];
	ld.param.u32 	%r146, [_Z17kernelPPnewGlayerPddddPKdS1_S1_iiS1_S1_S1_S1_iS1_S1_S1_S1__param_8];
	cvta.to.global.u64 	%rd102, %rd95;
	neg.s32 	%r154, %r146;
	mul.lo.s32 	%r153, %r152, %r146;
$L__BB0_7:
	setp.lt.s32 	%p15, %r2, 0;
	setp.eq.s32 	%p16, %r3, 1073741824;
	mul.wide.u32 	%rd62, %r153, 8;
	add.s64 	%rd63, %rd3, %rd62;
	ld.global.f64 	%fd176, [%rd63];
	add.s64 	%rd64, %rd2, %rd62;
	ld.global.f64 	%fd177, [%rd64];
	add.s64 	%rd65, %rd1, %rd62;
	ld.global.f64 	%fd178, [%rd65];
	mul.f64 	%fd179, %fd177, %fd16;
	fma.rn.f64 	%fd180, %fd176, %fd13, %fd179;
	fma.rn.f64 	%fd181, %fd178, %fd19, %fd180;
	mul.f64 	%fd182, %fd177, %fd17;
	fma.rn.f64 	%fd183, %fd176, %fd14, %fd182;
	fma.rn.f64 	%fd184, %fd178, %fd20, %fd183;
	mul.f64 	%fd185, %fd177, %fd18;
	fma.rn.f64 	%fd186, %fd176, %fd15, %fd185;
	fma.rn.f64 	%fd187, %fd178, %fd21, %fd186;
	ld.global.f64 	%fd41, [%rd102];
	sub.f64 	%fd42, %fd181, %fd1;
	sub.f64 	%fd43, %fd184, %fd2;
	sub.f64 	%fd44, %fd187, %fd3;
	mul.f64 	%fd45, %fd42, %fd42;
	mul.f64 	%fd46, %fd43, %fd43;
	add.f64 	%fd188, %fd45, %fd46;
	mul.f64 	%fd47, %fd44, %fd44;
	add.f64 	%fd48, %fd188, %fd47;
	sqrt.rn.f64 	%fd49, %fd48;
	{
	.reg .b32 %temp; 
	mov.b64 	{%temp, %r14}, %fd49;
	}
	abs.f64 	%fd50, %fd49;
	{ // callseq 0, 0
	.param .b64 param0;
	st.param.f64 	[param0], %fd50;
	.param .b64 param1;
	st.param.f64 	[param1], 0d4008000000000000;
	.param .b64 retval0;
	call.uni (retval0), 
	__internal_accurate_pow, 
	(
	param0, 
	param1
	);
	ld.param.f64 	%fd189, [retval0];
	} // callseq 0
	setp.lt.s32 	%p18, %r14, 0;
	neg.f64 	%fd191, %fd189;
	selp.f64 	%fd192, %fd191, %fd189, %p16;
	selp.f64 	%fd193, %fd192, %fd189, %p18;
	setp.eq.f64 	%p19, %fd48, 0d0000000000000000;
	selp.b32 	%r56, %r14, 0, %p16;
	or.b32  	%r57, %r56, 2146435072;
	selp.b32 	%r58, %r57, %r56, %p15;
	mov.b32 	%r59, 0;
	mov.b64 	%fd194, {%r59, %r58};
	selp.f64 	%fd508, %fd194, %fd193, %p19;
	add.f64 	%fd195, %fd49, 0d4008000000000000;
	{
	.reg .b32 %temp; 
	mov.b64 	{%temp, %r60}, %fd195;
	}
	and.b32  	%r61, %r60, 2146435072;
	setp.ne.s32 	%p20, %r61, 2146435072;
	@%p20 bra 	$L__BB0_12;
	setp.ge.f64 	%p21, %fd48, 0d0000000000000000;
	@%p21 bra 	$L__BB0_10;
	mov.f64 	%fd196, 0d4008000000000000;
	add.rn.f64 	%fd508, %fd49, %fd196;
	bra.uni 	$L__BB0_12;
$L__BB0_10:
	setp.neu.f64 	%p22, %fd50, 0d7FF0000000000000;
	@%p22 bra 	$L__BB0_12;
	selp.b32 	%r62, 0, 2146435072, %p15;
	or.b32  	%r63, %r62, -2147483648;
	selp.b32 	%r64, %r63, %r62, %p1;
	selp.b32 	%r65, %r64, %r62, %p18;
	mov.b32 	%r66, 0;
	mov.b64 	%fd508, {%r66, %r65};
$L__BB0_12:
	setp.eq.f64 	%p25, %fd48, 0d0000000000000000;
	setp.lt.s32 	%p26, %r14, 0;
	setp.lt.s32 	%p27, %r4, 0;
	setp.eq.s32 	%p28, %r5, 1074790400;
	setp.eq.f64 	%p30, %fd49, 0d3FF0000000000000;
	selp.f64 	%fd55, 0d3FF0000000000000, %fd508, %p30;
	div.rn.f64 	%fd197, %fd45, %fd55;
	mul.f64 	%fd198, %fd7, %fd197;
	div.rn.f64 	%fd199, %fd49, %fd148;
	setp.gt.f64 	%p31, %fd5, %fd199;
	selp.f64 	%fd56, 0d3FF0000000000000, 0d0000000000000000, %p31;
	rcp.rn.f64 	%fd57, %fd49;
	sub.f64 	%fd200, %fd57, %fd197;
	mul.f64 	%fd201, %fd9, %fd200;
	div.rn.f64 	%fd202, %fd49, %fd149;
	setp.gt.f64 	%p32, %fd5, %fd202;
	selp.f64 	%fd58, 0d3FF0000000000000, 0d0000000000000000, %p32;
	mul.f64 	%fd203, %fd201, %fd58;
	fma.rn.f64 	%fd59, %fd198, %fd56, %fd203;
	{ // callseq 1, 0
	.param .b64 param0;
	st.param.f64 	[param0], %fd50;
	.param .b64 param1;
	st.param.f64 	[param1], 0d4014000000000000;
	.param .b64 retval0;
	call.uni (retval0), 
	__internal_accurate_pow, 
	(
	param0, 
	param1
	);
	ld.param.f64 	%fd204, [retval0];
	} // callseq 1
	neg.f64 	%fd206, %fd204;
	selp.f64 	%fd207, %fd206, %fd204, %p28;
	selp.f64 	%fd208, %fd207, %fd204, %p26;
	selp.b32 	%r67, %r14, 0, %p28;
	or.b32  	%r68, %r67, 2146435072;
	selp.b32 	%r69, %r68, %r67, %p27;
	mov.b32 	%r70, 0;
	mov.b64 	%fd209, {%r70, %r69};
	selp.f64 	%fd509, %fd209, %fd208, %p25;
	add.f64 	%fd210, %fd49, 0d4014000000000000;
	{
	.reg .b32 %temp; 
	mov.b64 	{%temp, %r71}, %fd210;
	}
	and.b32  	%r72, %r71, 2146435072;
	setp.ne.s32 	%p33, %r72, 2146435072;
	@%p33 bra 	$L__BB0_17;
	setp.ge.f64 	%p34, %fd48, 0d0000000000000000;
	@%p34 bra 	$L__BB0_15;
	mov.f64 	%fd211, 0d4014000000000000;
	add.rn.f64 	%fd509, %fd49, %fd211;
	bra.uni 	$L__BB0_17;
$L__BB0_15:
	setp.neu.f64 	%p35, %fd50, 0d7FF0000000000000;
	@%p35 bra 	$L__BB0_17;
	setp.lt.s32 	%p36, %r14, 0;
	setp.eq.s32 	%p37, %r5, 1074790400;
	and.b32  	%r74, %r4, 2147483647;
	setp.ne.s32 	%p38, %r74, 1071644672;
	setp.lt.s32 	%p39, %r4, 0;
	selp.b32 	%r75, 0, 2146435072, %p39;
	or.b32  	%r76, %r75, -2147483648;
	selp.b32 	%r77, %r76, %r75, %p38;
	selp.b32 	%r78, %r77, %r75, %p37;
	selp.b32 	%r79, %r78, %r75, %p36;
	mov.b32 	%r80, 0;
	mov.b64 	%fd509, {%r80, %r79};
$L__BB0_17:
	rcp.rn.f64 	%fd212, %fd55;
	mul.f64 	%fd213, %fd41, %fd22;
	selp.f64 	%fd214, 0d3FF0000000000000, %fd509, %p30;
	div.rn.f64 	%fd215, %fd45, %fd214;
	fma.rn.f64 	%fd216, %fd215, 0dC008000000000000, %fd212;
	mul.f64 	%fd217, %fd216, 0d3FE0000000000000;
	mul.f64 	%fd218, %fd49, %fd49;
	mul.f64 	%fd219, %fd6, %fd5;
	mul.f64 	%fd220, %fd5, %fd219;
	sub.f64 	%fd221, %fd220, %fd218;
	div.rn.f64 	%fd222, %fd221, %fd6;
	mul.f64 	%fd223, %fd222, %fd56;
	mul.f64 	%fd224, %fd8, %fd5;
	mul.f64 	%fd225, %fd5, %fd224;
	sub.f64 	%fd226, %fd225, %fd218;
	div.rn.f64 	%fd227, %fd226, %fd8;
	mul.f64 	%fd228, %fd227, %fd58;
	sub.f64 	%fd229, %fd223, %fd228;
	mul.f64 	%fd230, %fd229, %fd217;
	sub.f64 	%fd231, %fd59, %fd230;
	mul.f64 	%fd232, %fd42, %fd43;
	div.rn.f64 	%fd233, %fd232, %fd55;
	mul.f64 	%fd234, %fd7, %fd233;
	mul.f64 	%fd235, %fd234, %fd56;
	div.rn.f64 	%fd236, %fd232, %fd214;
	mul.f64 	%fd237, %fd236, 0d4008000000000000;
	mul.f64 	%fd238, %fd237, 0d3FE0000000000000;
	mul.f64 	%fd239, %fd42, %fd44;
	div.rn.f64 	%fd240, %fd239, %fd55;
	mul.f64 	%fd241, %fd7, %fd240;
	mul.f64 	%fd242, %fd241, %fd56;
	div.rn.f64 	%fd243, %fd239, %fd214;
	mul.f64 	%fd244, %fd243, 0d4008000000000000;
	mul.f64 	%fd245, %fd244, 0d3FE0000000000000;
	mul.f64 	%fd246, %fd9, %fd233;
	mul.f64 	%fd247, %fd246, %fd58;
	sub.f64 	%fd248, %fd235, %fd247;
	fma.rn.f64 	%fd249, %fd229, %fd238, %fd248;
	div.rn.f64 	%fd250, %fd46, %fd55;
	mul.f64 	%fd251, %fd7, %fd250;
	sub.f64 	%fd252, %fd57, %fd250;
	mul.f64 	%fd253, %fd9, %fd252;
	mul.f64 	%fd254, %fd253, %fd58;
	fma.rn.f64 	%fd255, %fd251, %fd56, %fd254;
	div.rn.f64 	%fd256, %fd46, %fd214;
	fma.rn.f64 	%fd257, %fd256, 0dC008000000000000, %fd212;
	mul.f64 	%fd258, %fd257, 0d3FE0000000000000;
	mul.f64 	%fd259, %fd229, %fd258;
	sub.f64 	%fd260, %fd255, %fd259;
	mul.f64 	%fd261, %fd43, %fd44;
	div.rn.f64 	%fd262, %fd261, %fd55;
	mul.f64 	%fd263, %fd7, %fd262;
	mul.f64 	%fd264, %fd263, %fd56;
	div.rn.f64 	%fd265, %fd261, %fd214;
	mul.f64 	%fd266, %fd265, 0d4008000000000000;
	mul.f64 	%fd267, %fd266, 0d3FE0000000000000;
	mul.f64 	%fd268, %fd9, %fd240;
	mul.f64 	%fd269, %fd268, %fd58;
	sub.f64 	%fd270, %fd242, %fd269;
	fma.rn.f64 	%fd271, %fd229, %fd245, %fd270;
	mul.f64 	%fd272, %fd9, %fd262;
	mul.f64 	%fd273, %fd272, %fd58;
	sub.f64 	%fd274, %fd264, %fd273;
	fma.rn.f64 	%fd275, %fd229, %fd267, %fd274;
	div.rn.f64 	%fd276, %fd47, %fd55;
	mul.f64 	%fd277, %fd7, %fd276;
	sub.f64 	%fd278, %fd57, %fd276;
	mul.f64 	%fd279, %fd9, %fd278;
	mul.f64 	%fd280, %fd279, %fd58;
	fma.rn.f64 	%fd281, %fd277, %fd56, %fd280;
	div.rn.f64 	%fd282, %fd47, %fd214;
	fma.rn.f64 	%fd283, %fd282, 0dC008000000000000, %fd212;
	mul.f64 	%fd284, %fd283, 0d3FE0000000000000;
	mul.f64 	%fd285, %fd229, %fd284;
	sub.f64 	%fd286, %fd281, %fd285;
	fma.rn.f64 	%fd539, %fd231, %fd213, %fd539;
	fma.rn.f64 	%fd540, %fd249, %fd213, %fd540;
	fma.rn.f64 	%fd541, %fd271, %fd213, %fd541;
	fma.rn.f64 	%fd542, %fd249, %fd213, %fd542;
	fma.rn.f64 	%fd543, %fd260, %fd213, %fd543;
	fma.rn.f64 	%fd544, %fd275, %fd213, %fd544;
	fma.rn.f64 	%fd545, %fd271, %fd213, %fd545;
	fma.rn.f64 	%fd546, %fd275, %fd213, %fd546;
	fma.rn.f64 	%fd547, %fd286, %fd213, %fd547;
	add.s32 	%r154, %r154, 1;
	setp.ne.s32 	%p41, %r154, 0;
	add.s64 	%rd102, %rd102, 8;
	add.s32 	%r153, %r153, 1;
	@%p41 bra 	$L__BB0_7;
	ld.param.u32 	%r142, [_Z17kernelPPnewGlayerPddddPKdS1_S1_iiS1_S1_S1_S1_iS1_S1_S1_S1__param_7];
	add.s32 	%r152, %r152, 1;
	setp.ne.s32 	%p42, %r152, %r142;
	@%p42 bra 	$L__BB0_6;
$L__BB0_19:
	ld.param.u32 	%r143, [_Z17kernelPPnewGlayerPddddPKdS1_S1_iiS1_S1_S1_S1_iS1_S1_S1_S1__param_7];
	setp.le.f64 	%p43, %fd4, 0d0000000000000000;
	setp.eq.s32 	%p44, %r143, 0;
	or.pred  	%p45, %p43, %p44;
	@%p45 bra 	$L__BB0_34;
	ld.param.u64 	%rd99, [_Z17kernelPPnewGlayerPddddPKdS1_S1_iiS1_S1_S1_S1_iS1_S1_S1_S1__param_15];
	cvta.to.global.u64 	%rd66, %rd99;
	mul.wide.u32 	%rd67, %r151, 8;
	add.s64 	%rd68, %rd66, %rd67;
	ld.global.f64 	%fd287, [%rd68];
	neg.f64 	%fd82, %fd287;
	mov.b32 	%r155, 0;
$L__BB0_21:
	mov.b32 	%r156, 0;
$L__BB0_22:
	ld.param.u64 	%rd96, [_Z17kernelPPnewGlayerPddddPKdS1_S1_iiS1_S1_S1_S1_iS1_S1_S1_S1__param_9];
	ld.param.u32 	%r147, [_Z17kernelPPnewGlayerPddddPKdS1_S1_iiS1_S1_S1_S1_iS1_S1_S1_S1__param_8];
	setp.lt.s32 	%p46, %r2, 0;
	setp.eq.s32 	%p47, %r3, 1073741824;
	mad.lo.s32 	%r83, %r155, %r147, %r156;
	mul.wide.u32 	%rd69, %r83, 8;
	add.s64 	%rd70, %rd3, %rd69;
	ld.global.f64 	%fd288, [%rd70];
	add.s64 	%rd71, %rd2, %rd69;
	ld.global.f64 	%fd289, [%rd71];
	add.s64 	%rd72, %rd1, %rd69;
	ld.global.f64 	%fd290, [%rd72];
	mul.f64 	%fd291, %fd289, %fd16;
	fma.rn.f64 	%fd292, %fd288, %fd13, %fd291;
	fma.rn.f64 	%fd293, %fd290, %fd19, %fd292;
	mul.f64 	%fd294, %fd289, %fd17;
	fma.rn.f64 	%fd295, %fd288, %fd14, %fd294;
	fma.rn.f64 	%fd296, %fd290, %fd20, %fd295;
	mul.f64 	%fd297, %fd289, %fd18;
	fma.rn.f64 	%fd298, %fd288, %fd15, %fd297;
	fma.rn.f64 	%fd299, %fd290, %fd21, %fd298;
	cvta.to.global.u64 	%rd73, %rd96;
	mul.wide.u32 	%rd74, %r156, 8;
	add.s64 	%rd75, %rd73, %rd74;
	ld.global.f64 	%fd101, [%rd75];
	sub.f64 	%fd102, %fd293, %fd1;
	sub.f64 	%fd103, %fd296, %fd2;
	sub.f64 	%fd104, %fd299, %fd3;
	mul.f64 	%fd105, %fd102, %fd102;
	mul.f64 	%fd106, %fd103, %fd103;
	add.f64 	%fd300, %fd105, %fd106;
	mul.f64 	%fd107, %fd104, %fd104;
	add.f64 	%fd108, %fd300, %fd107;
	sqrt.rn.f64 	%fd109, %fd108;
	{
	.reg .b32 %temp; 
	mov.b64 	{%temp, %r20}, %fd109;
	}
	abs.f64 	%fd110, %fd109;
	{ // callseq 2, 0
	.param .b64 param0;
	st.param.f64 	[param0], %fd110;
	.param .b64 param1;
	st.param.f64 	[param1], 0d4008000000000000;
	.param .b64 retval0;
	call.uni (retval0), 
	__internal_accurate_pow, 
	(
	param0, 
	param1
	);
	ld.param.f64 	%fd301, [retval0];
	} // callseq 2
	setp.lt.s32 	%p49, %r20, 0;
	neg.f64 	%fd303, %fd301;
	selp.f64 	%fd304, %fd303, %fd301, %p47;
	selp.f64 	%fd305, %fd304, %fd301, %p49;
	setp.eq.f64 	%p50, %fd108, 0d0000000000000000;
	selp.b32 	%r84, %r20, 0, %p47;
	or.b32  	%r85, %r84, 2146435072;
	selp.b32 	%r86, %r85, %r84, %p46;
	mov.b32 	%r87, 0;
	mov.b64 	%fd306, {%r87, %r86};
	selp.f64 	%fd537, %fd306, %fd305, %p50;
	add.f64 	%fd307, %fd109, 0d4008000000000000;
	{
	.reg .b32 %temp; 
	mov.b64 	{%temp, %r88}, %fd307;
	}
	and.b32  	%r89, %r88, 2146435072;
	setp.ne.s32 	%p51, %r89, 2146435072;
	@%p51 bra 	$L__BB0_27;
	setp.ltu.f64 	%p52, %fd108, 0d0000000000000000;
	@%p52 bra 	$L__BB0_26;
	setp.neu.f64 	%p53, %fd110, 0d7FF0000000000000;
	@%p53 bra 	$L__BB0_27;
	selp.b32 	%r90, 0, 2146435072, %p46;
	or.b32  	%r91, %r90, -2147483648;
	selp.b32 	%r92, %r91, %r90, %p1;
	selp.b32 	%r93, %r92, %r90, %p49;
	mov.b32 	%r94, 0;
	mov.b64 	%fd537, {%r94, %r93};
	bra.uni 	$L__BB0_27;
$L__BB0_26:
	mov.f64 	%fd308, 0d4008000000000000;
	add.rn.f64 	%fd537, %fd109, %fd308;
$L__BB0_27:
	setp.eq.f64 	%p56, %fd108, 0d0000000000000000;
	setp.lt.s32 	%p57, %r20, 0;
	setp.lt.s32 	%p58, %r4, 0;
	setp.eq.s32 	%p59, %r5, 1074790400;
	setp.eq.f64 	%p61, %fd109, 0d3FF0000000000000;
	selp.f64 	%fd115, 0d3FF0000000000000, %fd537, %p61;
	div.rn.f64 	%fd309, %fd105, %fd115;
	mul.f64 	%fd310, %fd7, %fd309;
	div.rn.f64 	%fd311, %fd109, %fd148;
	setp.gt.f64 	%p62, %fd4, %fd311;
	selp.f64 	%fd116, 0d3FF0000000000000, 0d0000000000000000, %p62;
	rcp.rn.f64 	%fd117, %fd109;
	sub.f64 	%fd312, %fd117, %fd309;
	mul.f64 	%fd313, %fd9, %fd312;
	div.rn.f64 	%fd314, %fd109, %fd149;
	setp.gt.f64 	%p63, %fd4, %fd314;
	selp.f64 	%fd118, 0d3FF0000000000000, 0d0000000000000000, %p63;
	mul.f64 	%fd315, %fd313, %fd118;
	fma.rn.f64 	%fd119, %fd310, %fd116, %fd315;
	{ // callseq 3, 0
	.param .b64 param0;
	st.param.f64 	[param0], %fd110;
	.param .b64 param1;
	st.param.f64 	[param1], 0d4014000000000000;
	.param .b64 retval0;
	call.uni (retval0), 
	__internal_accurate_pow, 
	(
	param0, 
	param1
	);
	ld.param.f64 	%fd316, [retval0];
	} // callseq 3
	neg.f64 	%fd318, %fd316;
	selp.f64 	%fd319, %fd318, %fd316, %p59;
	selp.f64 	%fd320, %fd319, %fd316, %p57;
	selp.b32 	%r95, %r20, 0, %p59;
	or.b32  	%r96, %r95, 2146435072;
	selp.b32 	%r97, %r96, %r95, %p58;
	mov.b32 	%r98, 0;
	mov.b64 	%fd321, {%r98, %r97};
	selp.f64 	%fd538, %fd321, %fd320, %p56;
	add.f64 	%fd322, %fd109, 0d4014000000000000;
	{
	.reg .b32 %temp; 
	mov.b64 	{%temp, %r99}, %fd322;
	}
	and.b32  	%r100, %r99, 2146435072;
	setp.ne.s32 	%p64, %r100, 2146435072;
	@%p64 bra 	$L__BB0_32;
	setp.ltu.f64 	%p65, %fd108, 0d0000000000000000;
	@%p65 bra 	$L__BB0_31;
	setp.neu.f64 	%p66, %fd110, 0d7FF0000000000000;
	@%p66 bra 	$L__BB0_32;
	setp.lt.s32 	%p67, %r20, 0;
	setp.eq.s32 	%p68, %r5, 1074790400;
	and.b32  	%r102, %r4, 2147483647;
	setp.ne.s32 	%p69, %r102, 1071644672;
	setp.lt.s32 	%p70, %r4, 0;
	selp.b32 	%r103, 0, 2146435072, %p70;
	or.b32  	%r104, %r103, -2147483648;
	selp.b32 	%r105, %r104, %r103, %p69;
	selp.b32 	%r106, %r105, %r103, %p68;
	selp.b32 	%r107, %r106, %r103, %p67;
	mov.b32 	%r108, 0;
	mov.b64 	%fd538, {%r108, %r107};
	bra.uni 	$L__BB0_32;
$L__BB0_31:
	mov.f64 	%fd323, 0d4014000000000000;
	add.rn.f64 	%fd538, %fd109, %fd323;
$L__BB0_32:
	ld.param.u32 	%r148, [_Z17kernelPPnewGlayerPddddPKdS1_S1_iiS1_S1_S1_S1_iS1_S1_S1_S1__param_8];
	rcp.rn.f64 	%fd324, %fd115;
	selp.f64 	%fd325, 0d3FF0000000000000, %fd538, %p61;
	div.rn.f64 	%fd326, %fd105, %fd325;
	fma.rn.f64 	%fd327, %fd326, 0dC008000000000000, %fd324;
	mul.f64 	%fd328, %fd327, 0d3FE0000000000000;
	mul.f64 	%fd329, %fd109, %fd109;
	mul.f64 	%fd330, %fd6, %fd4;
	mul.f64 	%fd331, %fd4, %fd330;
	sub.f64 	%fd332, %fd331, %fd329;
	div.rn.f64 	%fd333, %fd332, %fd6;
	mul.f64 	%fd334, %fd333, %fd116;
	mul.f64 	%fd335, %fd8, %fd4;
	mul.f64 	%fd336, %fd4, %fd335;
	sub.f64 	%fd337, %fd336, %fd329;
	div.rn.f64 	%fd338, %fd337, %fd8;
	mul.f64 	%fd339, %fd338, %fd118;
	sub.f64 	%fd340, %fd334, %fd339;
	mul.f64 	%fd341, %fd340, %fd328;
	sub.f64 	%fd342, %fd119, %fd341;
	mul.f64 	%fd343, %fd102, %fd103;
	div.rn.f64 	%fd344, %fd343, %fd115;
	mul.f64 	%fd345, %fd7, %fd344;
	mul.f64 	%fd346, %fd345, %fd116;
	div.rn.f64 	%fd347, %fd343, %fd325;
	mul.f64 	%fd348, %fd347, 0d4008000000000000;
	mul.f64 	%fd349, %fd348, 0d3FE0000000000000;
	mul.f64 	%fd350, %fd102, %fd104;
	div.rn.f64 	%fd351, %fd350, %fd115;
	mul.f64 	%fd352, %fd7, %fd351;
	mul.f64 	%fd353, %fd352, %fd116;
	div.rn.f64 	%fd354, %fd350, %fd325;
	mul.f64 	%fd355, %fd354, 0d4008000000000000;
	mul.f64 	%fd356, %fd355, 0d3FE0000000000000;
	mul.f64 	%fd357, %fd9, %fd344;
	mul.f64 	%fd358, %fd357, %fd118;
	sub.f64 	%fd359, %fd346, %fd358;
	fma.rn.f64 	%fd360, %fd340, %fd349, %fd359;
	div.rn.f64 	%fd361, %fd106, %fd115;
	mul.f64 	%fd362, %fd7, %fd361;
	sub.f64 	%fd363, %fd117, %fd361;
	mul.f64 	%fd364, %fd9, %fd363;
	mul.f64 	%fd365, %fd364, %fd118;
	fma.rn.f64 	%fd366, %fd362, %fd116, %fd365;
	div.rn.f64 	%fd367, %fd106, %fd325;
	fma.rn.f64 	%fd368, %fd367, 0dC008000000000000, %fd324;
	mul.f64 	%fd369, %fd368, 0d3FE0000000000000;
	mul.f64 	%fd370, %fd340, %fd369;
	sub.f64 	%fd371, %fd366, %fd370;
	mul.f64 	%fd372, %fd103, %fd104;
	div.rn.f64 	%fd373, %fd372, %fd115;
	mul.f64 	%fd374, %fd7, %fd373;
	mul.f64 	%fd375, %fd374, %fd116;
	div.rn.f64 	%fd376, %fd372, %fd325;
	mul.f64 	%fd377, %fd376, 0d4008000000000000;
	mul.f64 	%fd378, %fd377, 0d3FE0000000000000;
	mul.f64 	%fd379, %fd9, %fd351;
	mul.f64 	%fd380, %fd379, %fd118;
	sub.f64 	%fd381, %fd353, %fd380;
	fma.rn.f64 	%fd382, %fd340, %fd356, %fd381;
	mul.f64 	%fd383, %fd9, %fd373;
	mul.f64 	%fd384, %fd383, %fd118;
	sub.f64 	%fd385, %fd375, %fd384;
	fma.rn.f64 	%fd386, %fd340, %fd378, %fd385;
	div.rn.f64 	%fd387, %fd107, %fd115;
	mul.f64 	%fd388, %fd7, %fd387;
	sub.f64 	%fd389, %fd117, %fd387;
	mul.f64 	%fd390, %fd9, %fd389;
	mul.f64 	%fd391, %fd390, %fd118;
	fma.rn.f64 	%fd392, %fd388, %fd116, %fd391;
	div.rn.f64 	%fd393, %fd107, %fd325;
	fma.rn.f64 	%fd394, %fd393, 0dC008000000000000, %fd324;
	mul.f64 	%fd395, %fd394, 0d3FE0000000000000;
	mul.f64 	%fd396, %fd340, %fd395;
	sub.f64 	%fd397, %fd392, %fd396;
	mul.f64 	%fd398, %fd101, %fd82;
	fma.rn.f64 	%fd539, %fd342, %fd398, %fd539;
	fma.rn.f64 	%fd540, %fd360, %fd398, %fd540;
	fma.rn.f64 	%fd541, %fd382, %fd398, %fd541;
	fma.rn.f64 	%fd542, %fd360, %fd398, %fd542;
	fma.rn.f64 	%fd543, %fd371, %fd398, %fd543;
	fma.rn.f64 	%fd544, %fd386, %fd398, %fd544;
	fma.rn.f64 	%fd545, %fd382, %fd398, %fd545;
	fma.rn.f64 	%fd546, %fd386, %fd398, %fd546;
	fma.rn.f64 	%fd547, %fd397, %fd398, %fd547;
	add.s32 	%r156, %r156, 1;
	setp.ne.s32 	%p72, %r156, %r148;
	@%p72 bra 	$L__BB0_22;
	ld.param.u32 	%r144, [_Z17kernelPPnewGlayerPddddPKdS1_S1_iiS1_S1_S1_S1_iS1_S1_S1_S1__param_7];
	add.s32 	%r155, %r155, 1;
	setp.ne.s32 	%p73, %r155, %r144;
	@%p73 bra 	$L__BB0_21;
$L__BB0_34:
	ld.param.u32 	%r149, [_Z17kernelPPnewGlayerPddddPKdS1_S1_iiS1_S1_S1_S1_iS1_S1_S1_S1__param_13];
	ld.param.u64 	%rd94, [_Z17kernelPPnewGlayerPddddPKdS1_S1_iiS1_S1_S1_S1_iS1_S1_S1_S1__param_6];
	ld.param.f64 	%fd486, [_Z17kernelPPnewGlayerPddddPKdS1_S1_iiS1_S1_S1_S1_iS1_S1_S1_S1__param_3];
	{ // callseq 4, 0
	.param .b64 param0;
	st.param.f64 	[param0], 0d4024000000000000;
	.param .b64 param1;
	st.param.f64 	[param1], 0dC02C000000000000;
	.param .b64 retval0;
	call.uni (retval0), 
	__internal_accurate_pow, 
	(
	param0, 
	param1
	);
	ld.param.f64 	%fd399, [retval0];
	} // callseq 4
	neg.f64 	%fd401, %fd399;
	selp.f64 	%fd402, %fd401, %fd399, %p2;
	abs.f64 	%fd403, %fd539;
	setp.gt.f64 	%p74, %fd403, %fd402;
	selp.f64 	%fd404, 0d3FF0000000000000, 0d0000000000000000, %p74;
	mul.f64 	%fd405, %fd539, %fd404;
	div.rn.f64 	%fd406, %fd405, %fd486;
	abs.f64 	%fd407, %fd540;
	setp.gt.f64 	%p75, %fd407, %fd402;
	selp.f64 	%fd408, 0d3FF0000000000000, 0d0000000000000000, %p75;
	mul.f64 	%fd409, %fd540, %fd408;
	div.rn.f64 	%fd410, %fd409, %fd486;
	abs.f64 	%fd411, %fd541;
	setp.gt.f64 	%p76, %fd411, %fd402;
	selp.f64 	%fd412, 0d3FF0000000000000, 0d0000000000000000, %p76;
	mul.f64 	%fd413, %fd541, %fd412;
	div.rn.f64 	%fd414, %fd413, %fd486;
	abs.f64 	%fd415, %fd542;
	setp.gt.f64 	%p77, %fd415, %fd402;
	selp.f64 	%fd416, 0d3FF0000000000000, 0d0000000000000000, %p77;
	mul.f64 	%fd417, %fd542, %fd416;
	div.rn.f64 	%fd418, %fd417, %fd486;
	abs.f64 	%fd419, %fd543;
	setp.gt.f64 	%p78, %fd419, %fd402;
	selp.f64 	%fd420, 0d3FF0000000000000, 0d0000000000000000, %p78;
	mul.f64 	%fd421, %fd543, %fd420;
	div.rn.f64 	%fd422, %fd421, %fd486;
	abs.f64 	%fd423, %fd544;
	setp.gt.f64 	%p79, %fd423, %fd402;
	selp.f64 	%fd424, 0d3FF0000000000000, 0d0000000000000000, %p79;
	mul.f64 	%fd425, %fd544, %fd424;
	div.rn.f64 	%fd426, %fd425, %fd486;
	abs.f64 	%fd427, %fd545;
	setp.gt.f64 	%p80, %fd427, %fd402;
	selp.f64 	%fd428, 0d3FF0000000000000, 0d0000000000000000, %p80;
	mul.f64 	%fd429, %fd545, %fd428;
	div.rn.f64 	%fd430, %fd429, %fd486;
	abs.f64 	%fd431, %fd546;
	setp.gt.f64 	%p81, %fd431, %fd402;
	selp.f64 	%fd432, 0d3FF0000000000000, 0d0000000000000000, %p81;
	mul.f64 	%fd433, %fd546, %fd432;
	div.rn.f64 	%fd434, %fd433, %fd486;
	abs.f64 	%fd435, %fd547;
	setp.gt.f64 	%p82, %fd435, %fd402;
	selp.f64 	%fd436, 0d3FF0000000000000, 0d0000000000000000, %p82;
	mul.f64 	%fd437, %fd547, %fd436;
	div.rn.f64 	%fd438, %fd437, %fd486;
	mov.u32 	%r109, %tid.x;
	mul.lo.s32 	%r110, %r149, %r109;
	add.s32 	%r111, %r151, %r110;
	mul.lo.s32 	%r112, %r111, 3;
	cvta.to.global.u64 	%rd76, %rd94;
	mul.wide.u32 	%rd77, %r112, 8;
	add.s64 	%rd78, %rd76, %rd77;
	ld.global.f64 	%fd439, [%rd78];
	mul.lo.s32 	%r113, %r110, 3;
	mad.lo.s32 	%r114, %r151, 3, %r113;
	add.s32 	%r115, %r114, 1;
	mul.wide.u32 	%rd79, %r115, 8;
	add.s64 	%rd80, %rd76, %rd79;
	ld.global.f64 	%fd440, [%rd80];
	add.s32 	%r116, %r114, 2;
	mul.wide.u32 	%rd81, %r116, 8;
	add.s64 	%rd82, %rd76, %rd81;
	ld.global.f64 	%fd441, [%rd82];
	mul.f64 	%fd442, %fd440, %fd410;
	fma.rn.f64 	%fd443, %fd439, %fd406, %fd442;
	fma.rn.f64 	%fd444, %fd441, %fd414, %fd443;
	add.f64 	%fd550, %fd550, %fd444;
	mov.u32 	%r117, uGshared;
	mad.lo.s32 	%r118, %r109, 24, %r117;
	st.shared.f64 	[%r118], %fd550;
	mul.f64 	%fd445, %fd440, %fd422;
	fma.rn.f64 	%fd446, %fd439, %fd418, %fd445;
	fma.rn.f64 	%fd447, %fd441, %fd426, %fd446;
	add.f64 	%fd549, %fd549, %fd447;
	st.shared.f64 	[%r118+8], %fd549;
	mul.f64 	%fd448, %fd440, %fd434;
	fma.rn.f64 	%fd449, %fd439, %fd430, %fd448;
	fma.rn.f64 	%fd450, %fd441, %fd438, %fd449;
	add.f64 	%fd548, %fd548, %fd450;
	st.shared.f64 	[%r118+16], %fd548;
$L__BB0_35:
	ld.param.u32 	%r150, [_Z17kernelPPnewGlayerPddddPKdS1_S1_iiS1_S1_S1_S1_iS1_S1_S1_S1__param_13];
	shl.b32 	%r119, %r151, 1;
	mul.lo.s32 	%r120, %r151, 3;
	sub.s32 	%r121, %r120, %r119;
	add.s32 	%r151, %r121, 1;
	setp.ne.s32 	%p83, %r151, %r150;
	@%p83 bra 	$L__BB0_2;
$L__BB0_36:
	mov.u32 	%r24, %tid.x;
	mov.u32 	%r122, uGshared;
	mad.lo.s32 	%r25, %r24, 24, %r122;
	bar.sync 	0;
	mov.u32 	%r123, %ntid.x;
	cvt.rn.f32.u32 	%f1, %r123;
	mov.b32 	%r124, %f1;
	add.s32 	%r125, %r124, -1060439283;
	and.b32  	%r126, %r125, -8388608;
	sub.s32 	%r127, %r124, %r126;
	mov.b32 	%f2, %r127;
	cvt.rn.f32.s32 	%f3, %r126;
	fma.rn.f32 	%f4, %f3, 0f34000000, 0f00000000;
	add.f32 	%f5, %f2, 0fBF800000;
	fma.rn.f32 	%f6, %f5, 0f3DC6B27F, 0fBE2C7F30;
	fma.rn.f32 	%f7, %f6, %f5, 0f3E2FCF2A;
	fma.rn.f32 	%f8, %f7, %f5, 0fBE374E43;
	fma.rn.f32 	%f9, %f8, %f5, 0f3E520BF4;
	fma.rn.f32 	%f10, %f9, %f5, 0fBE763C8B;
	fma.rn.f32 	%f11, %f10, %f5, 0f3E93BF99;
	fma.rn.f32 	%f12, %f11, %f5, 0fBEB8AA49;
	fma.rn.f32 	%f13, %f12, %f5, 0f3EF6384A;
	fma.rn.f32 	%f14, %f13, %f5, 0fBF38AA3B;
	mul.f32 	%f15, %f5, %f14;
	mul.f32 	%f16, %f5, %f15;
	fma.rn.f32 	%f17, %f5, 0f3FB8AA3B, %f16;
	add.f32 	%f18, %f4, %f17;
	setp.gt.u32 	%p84, %r124, 2139095039;
	fma.rn.f32 	%f19, %f1, 0f7F800000, 0f7F800000;
	selp.f32 	%f20, %f19, %f18, %p84;
	cvt.rmi.f32.f32 	%f21, %f20;
	cvt.rzi.s32.f32 	%r128, %f21;
	cvt.rn.f64.s32 	%fd451, %r128;
	mov.f64 	%fd452, 0d4000000000000000;
	{
	.reg .b32 %temp; 
	mov.b64 	{%temp, %r129}, %fd452;
	}
	{
	.reg .b32 %temp; 
	mov.b64 	{%temp, %r130}, %fd451;
	}
	shr.u32 	%r131, %r130, 20;
	and.b32  	%r132, %r131, 2047;
	add.s32 	%r133, %r132, -1012;
	mov.b64 	%rd83, %fd451;
	shl.b64 	%rd84, %rd83, %r133;
	setp.eq.s64 	%p85, %rd84, -9223372036854775808;
	{ // callseq 5, 0
	.param .b64 param0;
	st.param.f64 	[param0], 0d4000000000000000;
	.param .b64 param1;
	st.param.f64 	[param1], %fd451;
	.param .b64 retval0;
	call.uni (retval0), 
	__internal_accurate_pow, 
	(
	param0, 
	param1
	);
	ld.param.f64 	%fd453, [retval0];
	} // callseq 5
	setp.lt.s32 	%p86, %r129, 0;
	neg.f64 	%fd455, %fd453;
	selp.f64 	%fd456, %fd455, %fd453, %p85;
	selp.f64 	%fd457, %fd456, %fd453, %p86;
	setp.eq.s32 	%p87, %r128, 0;
	selp.f64 	%fd458, 0d3FF0000000000000, %fd457, %p87;
	cvt.rzi.u32.f64 	%r157, %fd458;
	add.s32 	%r134, %r157, %r24;
	setp.ge.u32 	%p88, %r134, %r123;
	@%p88 bra 	$L__BB0_38;
	mad.lo.s32 	%r135, %r157, 24, %r25;
	ld.shared.f64 	%fd459, [%r135];
	ld.shared.f64 	%fd460, [%r25];
	add.f64 	%fd461, %fd459, %fd460;
	st.shared.f64 	[%r25], %fd461;
	ld.shared.f64 	%fd462, [%r135+8];
	ld.shared.f64 	%fd463, [%r25+8];
	add.f64 	%fd464, %fd462, %fd463;
	st.shared.f64 	[%r25+8], %fd464;
	ld.shared.f64 	%fd465, [%r135+16];
	ld.shared.f64 	%fd466, [%r25+16];
	add.f64 	%fd467, %fd465, %fd466;
	st.shared.f64 	[%r25+16], %fd467;
$L__BB0_38:
	bar.sync 	0;
	setp.lt.u32 	%p89, %r157, 2;
	@%p89 bra 	$L__BB0_42;
$L__BB0_39:
	shr.u32 	%r28, %r157, 1;
	setp.ge.u32 	%p90, %r24, %r28;
	@%p90 bra 	$L__BB0_41;
	mad.lo.s32 	%r136, %r28, 24, %r25;
	ld.shared.f64 	%fd468, [%r136];
	ld.shared.f64 	%fd469, [%r25];
	add.f64 	%fd470, %fd468, %fd469;
	st.shared.f64 	[%r25], %fd470;
	ld.shared.f64 	%fd471, [%r136+8];
	ld.shared.f64 	%fd472, [%r25+8];
	add.f64 	%fd473, %fd471, %fd472;
	st.shared.f64 	[%r25+8], %fd473;
	ld.shared.f64 	%fd474, [%r136+16];
	ld.shared.f64 	%fd475, [%r25+16];
	add.f64 	%fd476, %fd474, %fd475;
	st.shared.f64 	[%r25+16], %fd476;
$L__BB0_41:
	bar.sync 	0;
	setp.gt.u32 	%p91, %r157, 3;
	mov.u32 	%r157, %r28;
	@%p91 bra 	$L__BB0_39;
$L__BB0_42:
	setp.ne.s32 	%p92, %r24, 0;
	@%p92 bra 	$L__BB0_44;
	ld.param.u64 	%rd93, [_Z17kernelPPnewGlayerPddddPKdS1_S1_iiS1_S1_S1_S1_iS1_S1_S1_S1__param_0];
	cvta.to.global.u64 	%rd86, %rd93;
	mov.u32 	%r137, %ctaid.x;
	mul.lo.s32 	%r138, %r137, 3;
	add.s32 	%r139, %r138, 2;
	add.s32 	%r140, %r138, 1;
	ld.shared.v2.f64 	{%fd477, %fd478}, [uGshared];
	mul.wide.u32 	%rd87, %r138, 8;
	add.s64 	%rd88, %rd86, %rd87;
	ld.global.f64 	%fd479, [%rd88];
	add.f64 	%fd480, %fd477, %fd479;
	st.global.f64 	[%rd88], %fd480;
	mul.wide.u32 	%rd89, %r140, 8;
	add.s64 	%rd90, %rd86, %rd89;
	ld.global.f64 	%fd481, [%rd90];
	add.f64 	%fd482, %fd478, %fd481;
	st.global.f64 	[%rd90], %fd482;
	ld.shared.f64 	%fd483, [uGshared+16];
	mul.wide.u32 	%rd91, %r139, 8;
	add.s64 	%rd92, %rd86, %rd91;
	ld.global.f64 	%fd484, [%rd92];
	add.f64 	%fd485, %fd483, %fd484;
	st.global.f64 	[%rd92], %fd485;
$L__BB0_44:
	ret;

}
.func  (.param .b64 func_retval0) __internal_accurate_pow(
	.param .b64 __internal_accurate_pow_param_0,
	.param .b64 __internal_accurate_pow_param_1
)
{
	.reg .pred 	%p<8>;
	.reg .b32 	%r<49>;
	.reg .b32 	%f<3>;
	.reg .b64 	%fd<109>;

	ld.param.f64 	%fd10, [__internal_accurate_pow_param_0];
	ld.param.f64 	%fd11, [__internal_accurate_pow_param_1];
	{
	.reg .b32 %temp; 
	mov.b64 	{%temp, %r46}, %fd10;
	}
	{
	.reg .b32 %temp; 
	mov.b64 	{%r45, %temp}, %fd10;
	}
	shr.u32 	%r47, %r46, 20;
	setp.gt.u32 	%p1, %r46, 1048575;
	@%p1 bra 	$L__BB1_2;
	mul.f64 	%fd12, %fd10, 0d4350000000000000;
	{
	.reg .b32 %temp; 
	mov.b64 	{%temp, %r46}, %fd12;
	}
	{
	.reg .b32 %temp; 
	mov.b64 	{%r45, %temp}, %fd12;
	}
	shr.u32 	%r16, %r46, 20;
	add.s32 	%r47, %r16, -54;
$L__BB1_2:
	add.s32 	%r48, %r47, -1023;
	and.b32  	%r17, %r46, -2146435073;
	or.b32  	%r18, %r17, 1072693248;
	mov.b64 	%fd107, {%r45, %r18};
	setp.lt.u32 	%p2, %r18, 1073127583;
	@%p2 bra 	$L__BB1_4;
	{
	.reg .b32 %temp; 
	mov.b64 	{%r19, %temp}, %fd107;
	}
	{
	.reg .b32 %temp; 
	mov.b64 	{%temp, %r20}, %fd107;
	}
	add.s32 	%r21, %r20, -1048576;
	mov.b64 	%fd107, {%r19, %r21};
	add.s32 	%r48, %r47, -1022;
$L__BB1_4:
	add.f64 	%fd13, %fd107, 0dBFF0000000000000;
	add.f64 	%fd14, %fd107, 0d3FF0000000000000;
	rcp.approx.ftz.f64 	%fd15, %fd14;
	neg.f64 	%fd16, %fd14;
	fma.rn.f64 	%fd17, %fd16, %fd15, 0d3FF0000000000000;
	fma.rn.f64 	%fd18, %fd17, %fd17, %fd17;
	fma.rn.f64 	%fd19, %fd18, %fd15, %fd15;
	mul.f64 	%fd20, %fd13, %fd19;
	fma.rn.f64 	%fd21, %fd13, %fd19, %fd20;
	mul.f64 	%fd22, %fd21, %fd21;
	fma.rn.f64 	%fd23, %fd22, 0d3EB0F5FF7D2CAFE2, 0d3ED0F5D241AD3B5A;
	fma.rn.f64 	%fd24, %fd23, %fd22, 0d3EF3B20A75488A3F;
	fma.rn.f64 	%fd25, %fd24, %fd22, 0d3F1745CDE4FAECD5;
	fma.rn.f64 	%fd26, %fd25, %fd22, 0d3F3C71C7258A578B;
	fma.rn.f64 	%fd27, %fd26, %fd22, 0d3F6249249242B910;
	fma.rn.f64 	%fd28, %fd27, %fd22, 0d3F89999999999DFB;
	sub.f64 	%fd29, %fd13, %fd21;
	add.f64 	%fd30, %fd29, %fd29;
	neg.f64 	%fd31, %fd21;
	fma.rn.f64 	%fd32, %fd31, %fd13, %fd30;
	mul.f64 	%fd33, %fd19, %fd32;
	fma.rn.f64 	%fd34, %fd22, %fd28, 0d3FB5555555555555;
	mov.f64 	%fd35, 0d3FB5555555555555;
	sub.f64 	%fd36, %fd35, %fd34;
	fma.rn.f64 	%fd37, %fd22, %fd28, %fd36;
	add.f64 	%fd38, %fd37, 0dBC46A4CB00B9E7B0;
	add.f64 	%fd39, %fd34, %fd38;
	sub.f64 	%fd40, %fd34, %fd39;
	add.f64 	%fd41, %fd38, %fd40;
	mul.rn.f64 	%fd42, %fd21, %fd21;
	neg.f64 	%fd43, %fd42;
	fma.rn.f64 	%fd44, %fd21, %fd21, %fd43;
	{
	.reg .b32 %temp; 
	mov.b64 	{%r22, %temp}, %fd33;
	}
	{
	.reg .b32 %temp; 
	mov.b64 	{%temp, %r23}, %fd33;
	}
	add.s32 	%r24, %r23, 1048576;
	mov.b64 	%fd45, {%r22, %r24};
	fma.rn.f64 	%fd46, %fd21, %fd45, %fd44;
	mul.rn.f64 	%fd47, %fd42, %fd21;
	neg.f64 	%fd48, %fd47;
	fma.rn.f64 	%fd49, %fd42, %fd21, %fd48;
	fma.rn.f64 	%fd50, %fd42, %fd33, %fd49;
	fma.rn.f64 	%fd51, %fd46, %fd21, %fd50;
	mul.rn.f64 	%fd52, %fd39, %fd47;
	neg.f64 	%fd53, %fd52;
	fma.rn.f64 	%fd54, %fd39, %fd47, %fd53;
	fma.rn.f64 	%fd55, %fd39, %fd51, %fd54;
	fma.rn.f64 	%fd56, %fd41, %fd47, %fd55;
	add.f64 	%fd57, %fd52, %fd56;
	sub.f64 	%fd58, %fd52, %fd57;
	add.f64 	%fd59, %fd56, %fd58;
	add.f64 	%fd60, %fd21, %fd57;
	sub.f64 	%fd61, %fd21, %fd60;
	add.f64 	%fd62, %fd57, %fd61;
	add.f64 	%fd63, %fd59, %fd62;
	add.f64 	%fd64, %fd33, %fd63;
	add.f64 	%fd65, %fd60, %fd64;
	sub.f64 	%fd66, %fd60, %fd65;
	add.f64 	%fd67, %fd64, %fd66;
	xor.b32  	%r25, %r48, -2147483648;
	mov.b32 	%r26, 1127219200;
	mov.b64 	%fd68, {%r25, %r26};
	mov.b32 	%r27, -2147483648;
	mov.b64 	%fd69, {%r27, %r26};
	sub.f64 	%fd70, %fd68, %fd69;
	fma.rn.f64 	%fd71, %fd70, 0d3FE62E42FEFA39EF, %fd65;
	fma.rn.f64 	%fd72, %fd70, 0dBFE62E42FEFA39EF, %fd71;
	sub.f64 	%fd73, %fd72, %fd65;
	sub.f64 	%fd74, %fd67, %fd73;
	fma.rn.f64 	%fd75, %fd70, 0d3C7ABC9E3B39803F, %fd74;
	add.f64 	%fd76, %fd71, %fd75;
	sub.f64 	%fd77, %fd71, %fd76;
	add.f64 	%fd78, %fd75, %fd77;
	{
	.reg .b32 %temp; 
	mov.b64 	{%temp, %r28}, %fd11;
	}
	{
	.reg .b32 %temp; 
	mov.b64 	{%r29, %temp}, %fd11;
	}
	shl.b32 	%r30, %r28, 1;
	setp.gt.u32 	%p3, %r30, -33554433;
	and.b32  	%r31, %r28, -15728641;
	selp.b32 	%r32, %r31, %r28, %p3;
	mov.b64 	%fd79, {%r29, %r32};
	mul.rn.f64 	%fd80, %fd76, %fd79;
	neg.f64 	%fd81, %fd80;
	fma.rn.f64 	%fd82, %fd76, %fd79, %fd81;
	fma.rn.f64 	%fd83, %fd78, %fd79, %fd82;
	add.f64 	%fd4, %fd80, %fd83;
	sub.f64 	%fd84, %fd80, %fd4;
	add.f64 	%fd5, %fd83, %fd84;
	fma.rn.f64 	%fd85, %fd4, 0d3FF71547652B82FE, 0d4338000000000000;
	{
	.reg .b32 %temp; 
	mov.b64 	{%r13, %temp}, %fd85;
	}
	mov.f64 	%fd86, 0dC338000000000000;
	add.rn.f64 	%fd87, %fd85, %fd86;
	fma.rn.f64 	%fd88, %fd87, 0dBFE62E42FEFA39EF, %fd4;
	fma.rn.f64 	%fd89, %fd87, 0dBC7ABC9E3B39803F, %fd88;
	fma.rn.f64 	%fd90, %fd89, 0d3E5ADE1569CE2BDF, 0d3E928AF3FCA213EA;
	fma.rn.f64 	%fd91, %fd90, %fd89, 0d3EC71DEE62401315;
	fma.rn.f64 	%fd92, %fd91, %fd89, 0d3EFA01997C89EB71;
	fma.rn.f64 	%fd93, %fd92, %fd89, 0d3F2A01A014761F65;
	fma.rn.f64 	%fd94, %fd93, %fd89, 0d3F56C16C1852B7AF;
	fma.rn.f64 	%fd95, %fd94, %fd89, 0d3F81111111122322;
	fma.rn.f64 	%fd96, %fd95, %fd89, 0d3FA55555555502A1;
	fma.rn.f64 	%fd97, %fd96, %fd89, 0d3FC5555555555511;
	fma.rn.f64 	%fd98, %fd97, %fd89, 0d3FE000000000000B;
	fma.rn.f64 	%fd99, %fd98, %fd89, 0d3FF0000000000000;
	fma.rn.f64 	%fd100, %fd99, %fd89, 0d3FF0000000000000;
	{
	.reg .b32 %temp; 
	mov.b64 	{%r14, %temp}, %fd100;
	}
	{
	.reg .b32 %temp; 
	mov.b64 	{%temp, %r15}, %fd100;
	}
	shl.b32 	%r33, %r13, 20;
	add.s32 	%r34, %r33, %r15;
	mov.b64 	%fd108, {%r14, %r34};
	{
	.reg .b32 %temp; 
	mov.b64 	{%temp, %r35}, %fd4;
	}
	mov.b32 	%f2, %r35;
	abs.f32 	%f1, %f2;
	setp.lt.f32 	%p4, %f1, 0f4086232B;
	@%p4 bra 	$L__BB1_7;
	setp.lt.f64 	%p5, %fd4, 0d0000000000000000;
	add.f64 	%fd101, %fd4, 0d7FF0000000000000;
	selp.f64 	%fd108, 0d0000000000000000, %fd101, %p5;
	setp.geu.f32 	%p6, %f1, 0f40874800;
	@%p6 bra 	$L__BB1_7;
	shr.u32 	%r36, %r13, 31;
	add.s32 	%r37, %r13, %r36;
	shr.s32 	%r38, %r37, 1;
	shl.b32 	%r39, %r38, 20;
	add.s32 	%r40, %r15, %r39;
	mov.b64 	%fd102, {%r14, %r40};
	sub.s32 	%r41, %r13, %r38;
	shl.b32 	%r42, %r41, 20;
	add.s32 	%r43, %r42, 1072693248;
	mov.b32 	%r44, 0;
	mov.b64 	%fd103, {%r44, %r43};
	mul.f64 	%fd108, %fd103, %fd102;
$L__BB1_7:
	abs.f64 	%fd104, %fd108;
	setp.eq.f64 	%p7, %fd104, 0d7FF0000000000000;
	fma.rn.f64 	%fd105, %fd108, %fd5, %fd108;
	selp.f64 	%fd106, %fd108, %fd105, %p7;
	st.param.f64 	[func_retval0], %fd106;
	ret;

}


// ===== COMPILED SASS (sm_100) =====

	.target	sm_100

	.elftype	@"ET_EXEC"


//--------------------- .note.nv.tkinfo           --------------------------
	.section	.note.nv.tkinfo,"",@"SHT_NOTE"
	.sectionflags	@"SHF_NOTE_NV_TKINFO"
	.tkinfo
        /*0018*/ 	.word	0x00000002
        /*0030*/ 	.string	""
        /*0030*/ 	.string	"ptxas"
        /*0030*/ 	.string	"Cuda compilation tools, release 13.0, V13.0.88"
        /*0030*/ 	.string	"Build cuda_13.0.r13.0/compiler.36424714_0"
        /*0030*/ 	.string	"-arch sm_100 -m 64 "



//--------------------- .note.nv.cuinfo           --------------------------
	.section	.note.nv.cuinfo,"",@"SHT_NOTE"
	.sectionflags	@"SHF_NOTE_NV_CUINFO"
        /*0018*/ 	.short	0x0002
        /*001a*/ 	.short	0x0064
        /*001c*/ 	.short	0x0082
	.zero		2


//--------------------- .nv.info                  --------------------------
	.section	.nv.info,"",@"SHT_CUDA_INFO"
	.align	4


	//----- nvinfo : EIATTR_REGCOUNT
	.align		4
        /*0000*/ 	.byte	0x04, 0x2f
        /*0002*/ 	.short	(.L_1 - .L_0)
	.align		4
.L_0:
        /*0004*/ 	.word	index@(_Z17kernelPPnewGlayerPddddPKdS1_S1_iiS1_S1_S1_S1_iS1_S1_S1_S1_)
        /*0008*/ 	.word	0x00000080


	//----- nvinfo : EIATTR_FRAME_SIZE
	.align		4
.L_1:
        /*000c*/ 	.byte	0x04, 0x11
        /*000e*/ 	.short	(.L_3 - .L_2)
	.align		4
.L_2:
        /*0010*/ 	.word	index@($_Z17kernelPPnewGlayerPddddPKdS1_S1_iiS1_S1_S1_S1_iS1_S1_S1_S1_$__internal_accurate_pow)
        /*0014*/ 	.word	0x00000000


	//----- nvinfo : EIATTR_FRAME_SIZE
	.align		4
.L_3:
        /*0018*/ 	.byte	0x04, 0x11
        /*001a*/ 	.short	(.L_5 - .L_4)
	.align		4
.L_4:
        /*001c*/ 	.word	index@($__internal_2_$__cuda_sm20_dsqrt_rn_f64_mediumpath_v1)
        /*0020*/ 	.word	0x00000000


	//----- nvinfo : EIATTR_FRAME_SIZE
	.align		4
.L_5:
        /*0024*/ 	.byte	0x04, 0x11
        /*0026*/ 	.short	(.L_7 - .L_6)
	.align		4
.L_6:
        /*0028*/ 	.word	index@($__internal_1_$__cuda_sm20_div_rn_f64_full)
        /*002c*/ 	.word	0x00000000


	//----- nvinfo : EIATTR_FRAME_SIZE
	.align		4
.L_7:
        /*0030*/ 	.byte	0x04, 0x11
        /*0032*/ 	.short	(.L_9 - .L_8)
	.align		4
.L_8:
        /*0034*/ 	.word	index@($__internal_0_$__cuda_sm20_dblrcp_rn_slowpath_v3)
        /*0038*/ 	.word	0x00000000


	//----- nvinfo : EIATTR_FRAME_SIZE
	.align		4
.L_9:
        /*003c*/ 	.byte	0x04, 0x11
        /*003e*/ 	.short	(.L_11 - .L_10)
	.align		4
.L_10:
        /*0040*/ 	.word	index@(_Z17kernelPPnewGlayerPddddPKdS1_S1_iiS1_S1_S1_S1_iS1_S1_S1_S1_)
        /*0044*/ 	.word	0x00000000


	//----- nvinfo : EIATTR_MIN_STACK_SIZE
	.align		4
.L_11:
        /*0048*/ 	.byte	0x04, 0x12
        /*004a*/ 	.short	(.L_13 - .L_12)
	.align		4
.L_12:
        /*004c*/ 	.word	index@(_Z17kernelPPnewGlayerPddddPKdS1_S1_iiS1_S1_S1_S1_iS1_S1_S1_S1_)
        /*0050*/ 	.word	0x00000000
.L_13:


//--------------------- .nv.compat                --------------------------
	.section	.nv.compat,"",@"SHT_CUDA_COMPAT_INFO"
	.align	4
        /*0000*/ 	.byte	0x02, 0x09, 0x00, 0x00, 0x02, 0x02, 0x01, 0x00, 0x02, 0x05, 0x05, 0x00, 0x03, 0x07, 0x01, 0x01
        /*0010*/ 	.byte	0x02, 0x03, 0x00, 0x00, 0x02, 0x06, 0x01, 0x00, 0x04, 0x0b, 0x08, 0x00, 0x01, 0x00, 0x00, 0x00
        /*0020*/ 	.byte	0x00, 0x00, 0x00, 0x00


//--------------------- .nv.info._Z17kernelPPnewGlayerPddddPKdS1_S1_iiS1_S1_S1_S1_iS1_S1_S1_S1_ --------------------------
	.section	.nv.info._Z17kernelPPnewGlayerPddddPKdS1_S1_iiS1_S1_S1_S1_iS1_S1_S1_S1_,"",@"SHT_CUDA_INFO"
	.sectionflags	@""
	.align	4


	//----- nvinfo : EIATTR_CUDA_API_VERSION
	.align		4
        /*0000*/ 	.byte	0x04, 0x37
        /*0002*/ 	.short	(.L_15 - .L_14)
.L_14:
        /*0004*/ 	.word	0x00000082


	//----- nvinfo : EIATTR_KPARAM_INFO
	.align		4
.L_15:
        /*0008*/ 	.byte	0x04, 0x17
        /*000a*/ 	.short	(.L_17 - .L_16)
.L_16:
        /*000c*/ 	.word	0x00000000
        /*0010*/ 	.short	0x0011
        /*0012*/ 	.short	0x0080
        /*0014*/ 	.byte	0x00, 0xf5, 0x21, 0x00


	//----- nvinfo : EIATTR_KPARAM_INFO
	.align		4
.L_17:
        /*0018*/ 	.byte	0x04, 0x17
        /*001a*/ 	.short	(.L_19 - .L_18)
.L_18:
        /*001c*/ 	.word	0x00000000
        /*0020*/ 	.short	0x0010
        /*0022*/ 	.short	0x0078
        /*0024*/ 	.byte	0x00, 0xf5, 0x21, 0x00


	//----- nvinfo : EIATTR_KPARAM_INFO
	.align		4
.L_19:
        /*0028*/ 	.byte	0x04, 0x17
        /*002a*/ 	.short	(.L_21 - .L_20)
.L_20:
        /*002c*/ 	.word	0x00000000
        /*0030*/ 	.short	0x000f
        /*0032*/ 	.short	0x0070
        /*0034*/ 	.byte	0x00, 0xf5, 0x21, 0x00


	//----- nvinfo : EIATTR_KPARAM_INFO
	.align		4
.L_21:
        /*0038*/ 	.byte	0x04, 0x17
        /*003a*/ 	.short	(.L_23 - .L_22)
.L_22:
        /*003c*/ 	.word	0x00000000
        /*0040*/ 	.short	0x000e
        /*0042*/ 	.short	0x0068
        /*0044*/ 	.byte	0x00, 0xf5, 0x21, 0x00


	//----- nvinfo : EIATTR_KPARAM_INFO
	.align		4
.L_23:
        /*0048*/ 	.byte	0x04, 0x17
        /*004a*/ 	.short	(.L_25 - .L_24)
.L_24:
        /*004c*/ 	.word	0x00000000
        /*0050*/ 	.short	0x000d
        /*0052*/ 	.short	0x0060
        /*0054*/ 	.byte	0x00, 0xf0, 0x11, 0x00


	//----- nvinfo : EIATTR_KPARAM_INFO
	.align		4
.L_25:
        /*0058*/ 	.byte	0x04, 0x17
        /*005a*/ 	.short	(.L_27 - .L_26)
.L_26:
        /*005c*/ 	.word	0x00000000
        /*0060*/ 	.short	0x000c
        /*0062*/ 	.short	0x0058
        /*0064*/ 	.byte	0x00, 0xf5, 0x21, 0x00


	//----- nvinfo : EIATTR_KPARAM_INFO
	.align		4
.L_27:
        /*0068*/ 	.byte	0x04, 0x17
        /*006a*/ 	.short	(.L_29 - .L_28)
.L_28:
        /*006c*/ 	.word	0x00000000
        /*0070*/ 	.short	0x000b
        /*0072*/ 	.short	0x0050
        /*0074*/ 	.byte	0x00, 0xf5, 0x21, 0x00


	//----- nvinfo : EIATTR_KPARAM_INFO
	.align		4
.L_29:
        /*0078*/ 	.byte	0x04, 0x17
        /*007a*/ 	.short	(.L_31 - .L_30)
.L_30:
        /*007c*/ 	.word	0x00000000
        /*0080*/ 	.short	0x000a
        /*0082*/ 	.short	0x0048
        /*0084*/ 	.byte	0x00, 0xf5, 0x21, 0x00


	//----- nvinfo : EIATTR_KPARAM_INFO
	.align		4
.L_31:
        /*0088*/ 	.byte	0x04, 0x17
        /*008a*/ 	.short	(.L_33 - .L_32)
.L_32:
        /*008c*/ 	.word	0x00000000
        /*0090*/ 	.short	0x0009
        /*0092*/ 	.short	0x0040
        /*0094*/ 	.byte	0x00, 0xf5, 0x21, 0x00


	//----- nvinfo : EIATTR_KPARAM_INFO
	.align		4
.L_33:
        /*0098*/ 	.byte	0x04, 0x17
        /*009a*/ 	.short	(.L_35 - .L_34)
.L_34:
        /*009c*/ 	.word	0x00000000
        /*00a0*/ 	.short	0x0008
        /*00a2*/ 	.short	0x003c
        /*00a4*/ 	.byte	0x00, 0xf0, 0x11, 0x00


	//----- nvinfo : EIATTR_KPARAM_INFO
	.align		4
.L_35:
        /*00a8*/ 	.byte	0x04, 0x17
        /*00aa*/ 	.short	(.L_37 - .L_36)
.L_36:
        /*00ac*/ 	.word	0x00000000
        /*00b0*/ 	.short	0x0007
        /*00b2*/ 	.short	0x0038
        /*00b4*/ 	.byte	0x00, 0xf0, 0x11, 0x00


	//----- nvinfo : EIATTR_KPARAM_INFO
	.align		4
.L_37:
        /*00b8*/ 	.byte	0x04, 0x17
        /*00ba*/ 	.short	(.L_39 - .L_38)
.L_38:
        /*00bc*/ 	.word	0x00000000
        /*00c0*/ 	.short	0x0006
        /*00c2*/ 	.short	0x0030
        /*00c4*/ 	.byte	0x00, 0xf5, 0x21, 0x00


	//----- nvinfo : EIATTR_KPARAM_INFO
	.align		4
.L_39:
        /*00c8*/ 	.byte	0x04, 0x17
        /*00ca*/ 	.short	(.L_41 - .L_40)
.L_40:
        /*00cc*/ 	.word	0x00000000
        /*00d0*/ 	.short	0x0005
        /*00d2*/ 	.short	0x0028
        /*00d4*/ 	.byte	0x00, 0xf5, 0x21, 0x00


	//----- nvinfo : EIATTR_KPARAM_INFO
	.align		4
.L_41:
        /*00d8*/ 	.byte	0x04, 0x17
        /*00da*/ 	.short	(.L_43 - .L_42)
.L_42:
        /*00dc*/ 	.word	0x00000000
        /*00e0*/ 	.short	0x0004
        /*00e2*/ 	.short	0x0020
        /*00e4*/ 	.byte	0x00, 0xf5, 0x21, 0x00


	//----- nvinfo : EIATTR_KPARAM_INFO
	.align		4
.L_43:
        /*00e8*/ 	.byte	0x04, 0x17
        /*00ea*/ 	.short	(.L_45 - .L_44)
.L_44:
        /*00ec*/ 	.word	0x00000000
        /*00f0*/ 	.short	0x0003
        /*00f2*/ 	.short	0x0018
        /*00f4*/ 	.byte	0x00, 0xf0, 0x21, 0x00


	//----- nvinfo : EIATTR_KPARAM_INFO
	.align		4
.L_45:
        /*00f8*/ 	.byte	0x04, 0x17
        /*00fa*/ 	.short	(.L_47 - .L_46)
.L_46:
        /*00fc*/ 	.word	0x00000000
        /*0100*/ 	.short	0x0002
        /*0102*/ 	.short	0x0010
        /*0104*/ 	.byte	0x00, 0xf0, 0x21, 0x00


	//----- nvinfo : EIATTR_KPARAM_INFO
	.align		4
.L_47:
        /*0108*/ 	.byte	0x04, 0x17
        /*010a*/ 	.short	(.L_49 - .L_48)
.L_48:
        /*010c*/ 	.word	0x00000000
        /*0110*/ 	.short	0x0001
        /*0112*/ 	.short	0x0008
        /*0114*/ 	.byte	0x00, 0xf0, 0x21, 0x00


	//----- nvinfo : EIATTR_KPARAM_INFO
	.align		4
.L_49:
        /*0118*/ 	.byte	0x04, 0x17
        /*011a*/ 	.short	(.L_51 - .L_50)
.L_50:
        /*011c*/ 	.word	0x00000000
        /*0120*/ 	.short	0x0000
        /*0122*/ 	.short	0x0000
        /*0124*/ 	.byte	0x00, 0xf5, 0x21, 0x00


	//----- nvinfo : EIATTR_SPARSE_MMA_MASK
	.align		4
.L_51:
        /*0128*/ 	.byte	0x03, 0x50
        /*012a*/ 	.short	0x0000


	//----- nvinfo : EIATTR_MAXREG_COUNT
	.align		4
        /*012c*/ 	.byte	0x03, 0x1b
        /*012e*/ 	.short	0x00ff


	//----- nvinfo : EIATTR_NUM_BARRIERS
	.align		4
        /*0130*/ 	.byte	0x02, 0x4c
        /*0132*/ 	.byte	0x01
	.zero		1


	//----- nvinfo : EIATTR_MERCURY_ISA_VERSION
	.align		4
        /*0134*/ 	.byte	0x03, 0x5f
        /*0136*/ 	.short	0x0101


	//----- nvinfo : EIATTR_VRC_CTA_INIT_COUNT
	.align		4
        /*0138*/ 	.byte	0x02, 0x4a
	.zero		1
	.zero		1


	//----- nvinfo : EIATTR_EXIT_INSTR_OFFSETS
	.align		4
        /*013c*/ 	.byte	0x04, 0x1c
        /*013e*/ 	.short	(.L_53 - .L_52)


	//   ....[0]....
.L_52:
        /*0140*/ 	.word	0x000072d0


	//   ....[1]....
        /*0144*/ 	.word	0x00007440


	//----- nvinfo : EIATTR_CRS_STACK_SIZE
	.align		4
.L_53:
        /*0148*/ 	.byte	0x04, 0x1e
        /*014a*/ 	.short	(.L_55 - .L_54)
.L_54:
        /*014c*/ 	.word	0x00000000


	//----- nvinfo : EIATTR_CBANK_PARAM_SIZE
	.align		4
.L_55:
        /*0150*/ 	.byte	0x03, 0x19
        /*0152*/ 	.short	0x0088


	//----- nvinfo : EIATTR_PARAM_CBANK
	.align		4
        /*0154*/ 	.byte	0x04, 0x0a
        /*0156*/ 	.short	(.L_57 - .L_56)
	.align		4
.L_56:
        /*0158*/ 	.word	index@(.nv.constant0._Z17kernelPPnewGlayerPddddPKdS1_S1_iiS1_S1_S1_S1_iS1_S1_S1_S1_)
        /*015c*/ 	.short	0x0380
        /*015e*/ 	.short	0x0088


	//----- nvinfo : EIATTR_SW_WAR
	.align		4
.L_57:
        /*0160*/ 	.byte	0x04, 0x36
        /*0162*/ 	.short	(.L_59 - .L_58)
.L_58:
        /*0164*/ 	.word	0x00000008
.L_59:


//--------------------- .nv.callgraph             --------------------------
	.section	.nv.callgraph,"",@"SHT_CUDA_CALLGRAPH"
	.align	4
	.sectionentsize	8
	.align		4
        /*0000*/ 	.word	0x00000000
	.align		4
        /*0004*/ 	.word	0xffffffff
	.align		4
        /*0008*/ 	.word	0x00000000
	.align		4
        /*000c*/ 	.word	0xfffffffe
	.align		4
        /*0010*/ 	.word	0x00000000
	.align		4
        /*0014*/ 	.word	0xfffffffd
	.align		4
        /*0018*/ 	.word	0x00000000
	.align		4
        /*001c*/ 	.word	0xfffffffc


//--------------------- .text._Z17kernelPPnewGlayerPddddPKdS1_S1_iiS1_S1_S1_S1_iS1_S1_S1_S1_ --------------------------
	.section	.text._Z17kernelPPnewGlayerPddddPKdS1_S1_iiS1_S1_S1_S1_iS1_S1_S1_S1_,"ax",@progbits
	.align	128
        .global         _Z17kernelPPnewGlayerPddddPKdS1_S1_iiS1_S1_S1_S1_iS1_S1_S1_S1_
        .type           _Z17kernelPPnewGlayerPddddPKdS1_S1_iiS1_S1_S1_S1_iS1_S1_S1_S1_,@function
        .size           _Z17kernelPPnewGlayerPddddPKdS1_S1_iiS1_S1_S1_S1_iS1_S1_S1_S1_,(.L_x_146 - _Z17kernelPPnewGlayerPddddPKdS1_S1_iiS1_S1_S1_S1_iS1_S1_S1_S1_)
        .other          _Z17kernelPPnewGlayerPddddPKdS1_S1_iiS1_S1_S1_S1_iS1_S1_S1_S1_,@"STO_CUDA_ENTRY STV_DEFAULT"
_Z17kernelPPnewGlayerPddddPKdS1_S1_iiS1_S1_S1_S1_iS1_S1_S1_S1_:
.text._Z17kernelPPnewGlayerPddddPKdS1_S1_iiS1_S1_S1_S1_iS1_S1_S1_S1_:
[----:B------:R-:W-:Y:S01]  /*0000*/  LDC R1, c[0x0][0x37c] ;  /* 0x0000df00ff017b82 */ /* 0x000fe20000000800 */
[----:B------:R-:W0:Y:S01]  /*0010*/  S2R R3, SR_CgaCtaId ;  /* 0x0000000000037919 */ /* 0x000e220000008800 */
[----:B------:R-:W-:Y:S01]  /*0020*/  MOV R0, 0x400 ;  /* 0x0000040000007802 */ /* 0x000fe20000000f00 */
[----:B------:R-:W1:Y:S05]  /*0030*/  LDCU UR4, c[0x0][0x3e0] ;  /* 0x00007c00ff0477ac */ /* 0x000e6a0008000800 */
[----:B------:R-:W2:Y:S01]  /*0040*/  LDC.64 R94, c[0x0][0x3a0] ;  /* 0x0000e800ff5e7b82 */ /* 0x000ea20000000a00 */
[----:B------:R-:W3:Y:S01]  /*0050*/  S2R R5, SR_TID.X ;  /* 0x0000000000057919 */ /* 0x000ee20000002100 */
[----:B------:R-:W4:Y:S01]  /*0060*/  LDCU.64 UR6, c[0x0][0x358] ;  /* 0x00006b00ff0677ac */ /* 0x000f220008000a00 */
[----:B------:R-:W5:Y:S01]  /*0070*/  S2R R99, SR_CTAID.X ;  /* 0x0000000000637919 */ /* 0x000f620000002500 */
[----:B-1----:R-:W-:Y:S01]  /*0080*/  UISETP.NE.AND UP0, UPT, UR4, URZ, UPT ;  /* 0x000000ff0400728c */ /* 0x002fe2000bf05270 */
[----:B0-----:R-:W-:-:S05]  /*0090*/  LEA R0, R3, R0, 0x18 ;  /* 0x0000000003007211 */ /* 0x001fca00078ec0ff */
[----:B---3--:R-:W-:Y:S02]  /*00a0*/  IMAD R0, R5, 0x18, R0 ;  /* 0x0000001805007824 */ /* 0x008fe400078e0200 */
[----:B-----5:R-:W-:-:S03]  /*00b0*/  IMAD R99, R99, 0x3, RZ ;  /* 0x0000000363637824 */ /* 0x020fc600078e02ff */
[----:B------:R0:W-:Y:S01]  /*00c0*/  STS.64 [R0], RZ ;  /* 0x000000ff00007388 */ /* 0x0001e20000000a00 */
[----:B------:R-:W-:-:S03]  /*00d0*/  VIADD R97, R99, 0x1 ;  /* 0x0000000163617836 */ /* 0x000fc60000000000 */
[----:B------:R0:W-:Y:S01]  /*00e0*/  STS.64 [R0+0x8], RZ ;  /* 0x000008ff00007388 */ /* 0x0001e20000000a00 */
[C---:B------:R-:W-:Y:S02]  /*00f0*/  VIADD R3, R99.reuse, 0x2 ;  /* 0x0000000263037836 */ /* 0x040fe40000000000 */
[--C-:B--2---:R-:W-:Y:S01]  /*0100*/  IMAD.WIDE.U32 R98, R99, 0x8, R94.reuse ;  /* 0x0000000863627825 */ /* 0x104fe200078e005e */
[----:B------:R0:W-:Y:S03]  /*0110*/  STS.64 [R0+0x10], RZ ;  /* 0x000010ff00007388 */ /* 0x0001e60000000a00 */
[----:B------:R-:W-:-:S04]  /*0120*/  IMAD.WIDE.U32 R96, R97, 0x8, R94 ;  /* 0x0000000861607825 */ /* 0x000fc800078e005e */
[----:B------:R-:W-:Y:S01]  /*0130*/  IMAD.WIDE.U32 R94, R3, 0x8, R94 ;  /* 0x00000008035e7825 */ /* 0x000fe200078e005e */
[----:B0---4-:R-:W-:Y:S06]  /*0140*/  BRA.U !UP0, `(.L_x_0) ;  /* 0x0000006d08047547 */ /* 0x011fec000b800000 */
[----:B------:R-:W0:Y:S01]  /*0150*/  LDC.64 R2, c[0x0][0x3a8] ;  /* 0x0000ea00ff027b82 */ /* 0x000e220000000a00 */
[----:B------:R-:W5:Y:S04]  /*0160*/  LDG.E.64 R98, desc[UR6][R98.64] ;  /* 0x0000000662627981 */ /* 0x000f68000c1e1b00 */
[----:B------:R-:W5:Y:S03]  /*0170*/  LDG.E.64 R96, desc[UR6][R96.64] ;  /* 0x0000000660607981 */ /* 0x000f66000c1e1b00 */
[----:B------:R-:W1:Y:S01]  /*0180*/  LDC.64 R88, c[0x0][0x388] ;  /* 0x0000e200ff587b82 */ /* 0x000e620000000a00 */
[----:B------:R-:W5:Y:S01]  /*0190*/  LDG.E.64 R94, desc[UR6][R94.64] ;  /* 0x000000065e5e7981 */ /* 0x000f62000c1e1b00 */
[----:B0-----:R-:W-:-:S05]  /*01a0*/  IMAD.WIDE.U32 R2, R5, 0x8, R2 ;  /* 0x0000000805027825 */ /* 0x001fca00078e0002 */
[----:B------:R0:W5:Y:S04]  /*01b0*/  LDG.E.64 R92, desc[UR6][R2.64+0x8] ;  /* 0x00000806025c7981 */ /* 0x000168000c1e1b00 */
[----:B------:R0:W5:Y:S01]  /*01c0*/  LDG.E.64 R90, desc[UR6][R2.64] ;  /* 0x00000006025a7981 */ /* 0x000162000c1e1b00 */
[----:B-1----:R-:W-:-:S06]  /*01d0*/  DMUL R88, R88, R88 ;  /* 0x0000005858587228 */ /* 0x002fcc0000000000 */
[----:B------:R-:W1:Y:S04]  /*01e0*/  MUFU.RCP64H R5, R89 ;  /* 0x0000005900057308 */ /* 0x000e680000001800 */
[----:B------:R-:W-:-:S06]  /*01f0*/  VIADD R4, R89, 0x300402 ;  /* 0x0030040259047836 */ /* 0x000fcc0000000000 */
[----:B-1----:R-:W-:-:S08]  /*0200*/  DFMA R6, -R88, R4, 1 ;  /* 0x3ff000005806742b */ /* 0x002fd00000000104 */
[----:B------:R-:W-:Y:S01]  /*0210*/  DFMA R6, R6, R6, R6 ;  /* 0x000000060606722b */ /* 0x000fe20000000006 */
[----:B------:R-:W-:-:S07]  /*0220*/  FSETP.GEU.AND P0, PT, |R4|, 5.8789094863358348022e-39, PT ;  /* 0x004004020400780b */ /* 0x000fce0003f0e200 */
[----:B------:R-:W-:-:S08]  /*0230*/  DFMA R6, R4, R6, R4 ;  /* 0x000000060406722b */ /* 0x000fd00000000004 */
[----:B------:R-:W-:-:S08]  /*0240*/  DFMA R86, -R88, R6, 1 ;  /* 0x3ff000005856742b */ /* 0x000fd00000000106 */
[----:B------:R-:W-:Y:S01]  /*0250*/  DFMA R86, R6, R86, R6 ;  /* 0x000000560656722b */ /* 0x000fe20000000006 */
[----:B0-----:R-:W-:Y:S10]  /*0260*/  @P0 BRA `(.L_x_1) ;  /* 0x0000000000200947 */ /* 0x001ff40003800000 */
[----:B------:R-:W-:Y:S01]  /*0270*/  LOP3.LUT R3, R89, 0x7fffffff, RZ, 0xc0, !PT ;  /* 0x7fffffff59037812 */ /* 0x000fe200078ec0ff */
[----:B------:R-:W-:Y:S01]  /*0280*/  IMAD.MOV.U32 R4, RZ, RZ, R89 ;  /* 0x000000ffff047224 */ /* 0x000fe200078e0059 */
[----:B------:R-:W-:Y:S02]  /*0290*/  MOV R5, R88 ;  /* 0x0000005800057202 */ /* 0x000fe40000000f00 */
[----:B------:R-:W-:Y:S01]  /*02a0*/  MOV R2, 0x2d0 ;  /* 0x000002d000027802 */ /* 0x000fe20000000f00 */
[----:B------:R-:W-:-:S07]  /*02b0*/  VIADD R3, R3, 0xfff00000 ;  /* 0xfff0000003037836 */ /* 0x000fce0000000000 */
[----:B-----5:R-:W-:Y:S05]  /*02c0*/  CALL.REL.NOINC `($__internal_0_$__cuda_sm20_dblrcp_rn_slowpath_v3) ;  /* 0x0000007000607944 */ /* 0x020fea0003c00000 */
[----:B------:R-:W-:Y:S01]  /*02d0*/  IMAD.MOV.U32 R86, RZ, RZ, R4 ;  /* 0x000000ffff567224 */ /* 0x000fe200078e0004 */
[----:B------:R-:W-:-:S07]  /*02e0*/  MOV R87, R3 ;  /* 0x0000000300577202 */ /* 0x000fce0000000f00 */
.L_x_1:
[----:B------:R-:W0:Y:S02]  /*02f0*/  LDC.64 R84, c[0x0][0x390] ;  /* 0x0000e400ff547b82 */ /* 0x000e240000000a00 */
[----:B0-----:R-:W-:-:S06]  /*0300*/  DMUL R84, R84, R84 ;  /* 0x0000005454547228 */ /* 0x001fcc0000000000 */
[----:B------:R-:W0:Y:S04]  /*0310*/  MUFU.RCP64H R3, R85 ;  /* 0x0000005500037308 */ /* 0x000e280000001800 */
[----:B------:R-:W-:-:S05]  /*0320*/  VIADD R2, R85, 0x300402 ;  /* 0x0030040255027836 */ /* 0x000fca0000000000 */
[----:B------:R-:W-:Y:S01]  /*0330*/  FSETP.GEU.AND P0, PT, |R2|, 5.8789094863358348022e-39, PT ;  /* 0x004004020200780b */ /* 0x000fe20003f0e200 */
[----:B0-----:R-:W-:-:S08]  /*0340*/  DFMA R4, -R84, R2, 1 ;  /* 0x3ff000005404742b */ /* 0x001fd00000000102 */
[----:B------:R-:W-:-:S08]  /*0350*/  DFMA R4, R4, R4, R4 ;  /* 0x000000040404722b */ /* 0x000fd00000000004 */
[----:B------:R-:W-:-:S08]  /*0360*/  DFMA R4, R2, R4, R2 ;  /* 0x000000040204722b */ /* 0x000fd00000000002 */
[----:B------:R-:W-:-:S08]  /*0370*/  DFMA R82, -R84, R4, 1 ;  /* 0x3ff000005452742b */ /* 0x000fd00000000104 */
[----:B------:R-:W-:Y:S01]  /*0380*/  DFMA R82, R4, R82, R4 ;  /* 0x000000520452722b */ /* 0x000fe20000000004 */
[----:B------:R-:W-:Y:S10]  /*0390*/  @P0 BRA `(.L_x_2) ;  /* 0x0000000000200947 */ /* 0x000ff40003800000 */
[----:B------:R-:W-:Y:S01]  /*03a0*/  LOP3.LUT R3, R85, 0x7fffffff, RZ, 0xc0, !PT ;  /* 0x7fffffff55037812 */ /* 0x000fe200078ec0ff */
[----:B------:R-:W-:Y:S01]  /*03b0*/  IMAD.MOV.U32 R5, RZ, RZ, R84 ;  /* 0x000000ffff057224 */ /* 0x000fe200078e0054 */
[----:B------:R-:W-:Y:S01]  /*03c0*/  MOV R2, 0x400 ;  /* 0x0000040000027802 */ /* 0x000fe20000000f00 */
[----:B------:R-:W-:Y:S01]  /*03d0*/  IMAD.MOV.U32 R4, RZ, RZ, R85 ;  /* 0x000000ffff047224 */ /* 0x000fe200078e0055 */
[----:B------:R-:W-:-:S07]  /*03e0*/  IADD3 R3, PT, PT, R3, -0x100000, RZ ;  /* 0xfff0000003037810 */ /* 0x000fce0007ffe0ff */
[----:B-----5:R-:W-:Y:S05]  /*03f0*/  CALL.REL.NOINC `($__internal_0_$__cuda_sm20_dblrcp_rn_slowpath_v3) ;  /* 0x0000007000147944 */ /* 0x020fea0003c00000 */
[----:B------:R-:W-:Y:S02]  /*0400*/  IMAD.MOV.U32 R82, RZ, RZ, R4 ;  /* 0x000000ffff527224 */ /* 0x000fe400078e0004 */
[----:B------:R-:W-:-:S07]  /*0410*/  IMAD.MOV.U32 R83, RZ, RZ, R3 ;  /* 0x000000ffff537224 */ /* 0x000fce00078e0003 */
.L_x_2:
[----:B------:R-:W-:Y:S01]  /*0420*/  IMAD.MOV.U32 R0, RZ, RZ, RZ ;  /* 0x000000ffff007224 */ /* 0x000fe200078e00ff */
[----:B------:R-:W-:Y:S02]  /*0430*/  CS2R R80, SRZ ;  /* 0x0000000000507805 */ /* 0x000fe4000001ff00 */
[----:B------:R-:W-:Y:S02]  /*0440*/  CS2R R78, SRZ ;  /* 0x00000000004e7805 */ /* 0x000fe4000001ff00 */
[----:B------:R-:W-:-:S07]  /*0450*/  CS2R R76, SRZ ;  /* 0x00000000004c7805 */ /* 0x000fce000001ff00 */
.L_x_121:
[----:B0-----:R-:W0:Y:S01]  /*0460*/  LDC.64 R10, c[0x0][0x3f8] ;  /* 0x0000fe00ff0a7b82 */ /* 0x001e220000000a00 */
[----:B------:R-:W-:-:S05]  /*0470*/  IMAD R5, R0, 0x3, RZ ;  /* 0x0000000300057824 */ /* 0x000fca00078e02ff */
[----:B------:R-:W-:-:S05]  /*0480*/  IADD3 R7, PT, PT, R5, 0x1, RZ ;  /* 0x0000000105077810 */ /* 0x000fca0007ffe0ff */
[----:B0-----:R-:W-:-:S04]  /*0490*/  IMAD.WIDE.U32 R6, R7, 0x8, R10 ;  /* 0x0000000807067825 */ /* 0x001fc800078e000a */
[C-C-:B------:R-:W-:Y:S02]  /*04a0*/  IMAD.WIDE.U32 R2, R5.reuse, 0x8, R10.reuse ;  /* 0x0000000805027825 */ /* 0x140fe400078e000a */
[----:B------:R-:W2:Y:S02]  /*04b0*/  LDG.E.64 R6, desc[UR6][R6.64] ;  /* 0x0000000606067981 */ /* 0x000ea4000c1e1b00 */
[----:B------:R-:W-:Y:S02]  /*04c0*/  VIADD R5, R5, 0x2 ;  /* 0x0000000205057836 */ /* 0x000fe40000000000 */
[----:B------:R-:W3:Y:S02]  /*04d0*/  LDG.E.64 R2, desc[UR6][R2.64] ;  /* 0x0000000602027981 */ /* 0x000ee4000c1e1b00 */
[----:B------:R-:W-:-:S06]  /*04e0*/  IMAD.WIDE.U32 R10, R5, 0x8, R10 ;  /* 0x00000008050a7825 */ /* 0x000fcc00078e000a */
[----:B------:R-:W4:Y:S01]  /*04f0*/  LDG.E.64 R10, desc[UR6][R10.64] ;  /* 0x000000060a0a7981 */ /* 0x000f22000c1e1b00 */
[----:B--2--5:R-:W-:Y:S02]  /*0500*/  DADD R8, R96, -R6 ;  /* 0x0000000060087229 */ /* 0x024fe40000000806 */
[----:B---3--:R-:W-:-:S06]  /*0510*/  DADD R4, R98, -R2 ;  /* 0x0000000062047229 */ /* 0x008fcc0000000802 */
[----:B------:R-:W-:Y:S02]  /*0520*/  DMUL R12, R8, R8 ;  /* 0x00000008080c7228 */ /* 0x000fe40000000000 */
[----:B----4-:R-:W-:-:S06]  /*0530*/  DADD R8, R94, -R10 ;  /* 0x000000005e087229 */ /* 0x010fcc000000080a */
[----:B------:R-:W-:Y:S01]  /*0540*/  DFMA R12, R4, R4, R12 ;  /* 0x00000004040c722b */ /* 0x000fe2000000000c */
[----:B------:R-:W-:Y:S01]  /*0550*/  IMAD.MOV.U32 R4, RZ, RZ, 0x0 ;  /* 0x00000000ff047424 */ /* 0x000fe200078e00ff */
[----:B------:R-:W-:-:S06]  /*0560*/  MOV R5, 0x3fd80000 ;  /* 0x3fd8000000057802 */ /* 0x000fcc0000000f00 */
[----:B------:R-:W-:-:S06]  /*0570*/  DFMA R12, R8, R8, R12 ;  /* 0x00000008080c722b */ /* 0x000fcc000000000c */
[----:B------:R-:W0:Y:S04]  /*0580*/  MUFU.RSQ64H R7, R13 ;  /* 0x0000000d00077308 */ /* 0x000e280000001c00 */
[----:B------:R-:W-:-:S05]  /*0590*/  VIADD R6, R13, 0xfcb00000 ;  /* 0xfcb000000d067836 */ /* 0x000fca0000000000 */
[----:B------:R-:W-:Y:S01]  /*05a0*/  ISETP.GE.U32.AND P0, PT, R6, 0x7ca00000, PT ;  /* 0x7ca000000600780c */ /* 0x000fe20003f06070 */
[----:B0-----:R-:W-:-:S08]  /*05b0*/  DMUL R2, R6, R6 ;  /* 0x0000000606027228 */ /* 0x001fd00000000000 */
[----:B------:R-:W-:-:S08]  /*05c0*/  DFMA R2, R12, -R2, 1 ;  /* 0x3ff000000c02742b */ /* 0x000fd00000000802 */
[----:B------:R-:W-:Y:S02]  /*05d0*/  DFMA R4, R2, R4, 0.5 ;  /* 0x3fe000000204742b */ /* 0x000fe40000000004 */
[----:B------:R-:W-:-:S08]  /*05e0*/  DMUL R2, R6, R2 ;  /* 0x0000000206027228 */ /* 0x000fd00000000000 */
[----:B------:R-:W-:-:S08]  /*05f0*/  DFMA R104, R4, R2, R6 ;  /* 0x000000020468722b */ /* 0x000fd00000000006 */
[----:B------:R-:W-:Y:S02]  /*0600*/  DMUL R10, R12, R104 ;  /* 0x000000680c0a7228 */ /* 0x000fe40000000000 */
[----:B------:R-:W-:Y:S02]  /*0610*/  VIADD R9, R105, 0xfff00000 ;  /* 0xfff0000069097836 */ /* 0x000fe40000000000 */
[----:B------:R-:W-:-:S04]  /*0620*/  IMAD.MOV.U32 R8, RZ, RZ, R104 ;  /* 0x000000ffff087224 */ /* 0x000fc800078e0068 */
[----:B------:R-:W-:-:S08]  /*0630*/  DFMA R4, R10, -R10, R12 ;  /* 0x8000000a0a04722b */ /* 0x000fd0000000000c */
[----:B------:R-:W-:Y:S01]  /*0640*/  DFMA R2, R4, R8, R10 ;  /* 0x000000080402722b */ /* 0x000fe2000000000a */
[----:B------:R-:W-:Y:S10]  /*0650*/  @!P0 BRA `(.L_x_3) ;  /* 0x0000000000208947 */ /* 0x000ff40003800000 */
[----:B------:R-:W-:Y:S01]  /*0660*/  IMAD.MOV.U32 R105, RZ, RZ, R6 ;  /* 0x000000ffff697224 */ /* 0x000fe200078e0006 */
[----:B------:R-:W-:Y:S01]  /*0670*/  MOV R3, R13 ;  /* 0x0000000d00037202 */ /* 0x000fe20000000f00 */
[----:B------:R-:W-:Y:S01]  /*0680*/  IMAD.MOV.U32 R2, RZ, RZ, R12 ;  /* 0x000000ffff027224 */ /* 0x000fe200078e000c */
[----:B------:R-:W-:Y:S01]  /*0690*/  MOV R107, R9 ;  /* 0x00000009006b7202 */ /* 0x000fe20000000f00 */
[----:B------:R-:W-:Y:S01]  /*06a0*/  IMAD.MOV.U32 R8, RZ, RZ, R10 ;  /* 0x000000ffff087224 */ /* 0x000fe200078e000a */
[----:B------:R-:W-:Y:S01]  /*06b0*/  MOV R6, 0x6e0 ;  /* 0x000006e000067802 */ /* 0x000fe20000000f00 */
[----:B------:R-:W-:-:S07]  /*06c0*/  IMAD.MOV.U32 R7, RZ, RZ, R11 ;  /* 0x000000ffff077224 */ /* 0x000fce00078e000b */
[----:B------:R-:W-:Y:S05]  /*06d0*/  CALL.REL.NOINC `($__internal_2_$__cuda_sm20_dsqrt_rn_f64_mediumpath_v1) ;  /* 0x0000007400a87944 */ /* 0x000fea0003c00000 */
.L_x_3:
[----:B------:R-:W0:Y:S01]  /*06e0*/  LDC.64 R4, c[0x0][0x400] ;  /* 0x00010000ff047b82 */ /* 0x000e220000000a00 */
[----:B------:R-:W1:Y:S01]  /*06f0*/  LDCU.64 UR4, c[0x0][0x390] ;  /* 0x00007200ff0477ac */ /* 0x000e620008000a00 */
[----:B------:R-:W2:Y:S01]  /*0700*/  LDCU.64 UR8, c[0x0][0x388] ;  /* 0x00007100ff0877ac */ /* 0x000ea20008000a00 */
[----:B0-----:R-:W-:-:S06]  /*0710*/  IMAD.WIDE.U32 R4, R0, 0x8, R4 ;  /* 0x0000000800047825 */ /* 0x001fcc00078e0004 */
[----:B------:R-:W3:Y:S01]  /*0720*/  LDG.E.64 R4, desc[UR6][R4.64] ;  /* 0x0000000604047981 */ /* 0x000ee2000c1e1b00 */
[----:B-1----:R-:W-:Y:S01]  /*0730*/  DMUL R10, R92, UR4 ;  /* 0x000000045c0a7c28 */ /* 0x002fe20008000000 */
[----:B------:R-:W0:Y:S01]  /*0740*/  LDCU UR5, c[0x0][0x38c] ;  /* 0x00007180ff0577ac */ /* 0x000e220008000800 */
[----:B--2---:R-:W-:Y:S01]  /*0750*/  DMUL R8, R90, UR8 ;  /* 0x000000085a087c28 */ /* 0x004fe20008000000 */
[----:B------:R-:W-:Y:S01]  /*0760*/  BSSY.RECONVERGENT B0, `(.L_x_4) ;  /* 0x0000659000007945 */ /* 0x000fe20003800200 */
[----:B------:R-:W1:Y:S01]  /*0770*/  LDCU UR8, c[0x0][0x394] ;  /* 0x00007280ff0877ac */ /* 0x000e620008000800 */
[C-C-:B---3--:R-:W-:Y:S02]  /*0780*/  DADD R6, R4.reuse, R2.reuse ;  /* 0x0000000004067229 */ /* 0x148fe40000000002 */
[----:B------:R-:W-:-:S06]  /*0790*/  DADD R2, -R4, R2 ;  /* 0x0000000004027229 */ /* 0x000fcc0000000102 */
[----:B------:R-:W-:-:S06]  /*07a0*/  DSETP.GT.AND P0, PT, R10, R6, PT ;  /* 0x000000060a00722a */ /* 0x000fcc0003f04000 */
[----:B------:R-:W-:-:S14]  /*07b0*/  DSETP.LT.OR P0, PT, R8, R2, P0 ;  /* 0x000000020800722a */ /* 0x000fdc0000701400 */
[----:B01----:R-:W-:Y:S05]  /*07c0*/  @P0 BRA `(.L_x_5) ;  /* 0x0000006400480947 */ /* 0x003fea0003800000 */
[----:B------:R-:W0:Y:S01]  /*07d0*/  LDCU UR4, c[0x0][0x3bc] ;  /* 0x00007780ff0477ac */ /* 0x000e220008000800 */
[----:B------:R-:W1:Y:S01]  /*07e0*/  LDC.64 R40, c[0x0][0x3e8] ;  /* 0x0000fa00ff287b82 */ /* 0x000e620000000a00 */
[----:B------:R-:W-:Y:S01]  /*07f0*/  IMAD R57, R0, 0x9, RZ ;  /* 0x0000000900397824 */ /* 0x000fe200078e02ff */
[----:B------:R-:W-:Y:S02]  /*0800*/  CS2R R74, SRZ ;  /* 0x00000000004a7805 */ /* 0x000fe4000001ff00 */
[----:B------:R-:W-:Y:S02]  /*0810*/  CS2R R72, SRZ ;  /* 0x0000000000487805 */ /* 0x000fe4000001ff00 */
[----:B------:R-:W-:Y:S01]  /*0820*/  CS2R R70, SRZ ;  /* 0x0000000000467805 */ /* 0x000fe2000001ff00 */
[C---:B------:R-:W-:Y:S01]  /*0830*/  VIADD R55, R57.reuse, 0x3 ;  /* 0x0000000339377836 */ /* 0x040fe20000000000 */
[C---:B------:R-:W-:Y:S01]  /*0840*/  IADD3 R49, PT, PT, R57.reuse, 0x4, RZ ;  /* 0x0000000439317810 */ /* 0x040fe20007ffe0ff */
[C---:B------:R-:W-:Y:S01]  /*0850*/  VIADD R53, R57.reuse, 0x6 ;  /* 0x0000000639357836 */ /* 0x040fe20000000000 */
[C---:B------:R-:W-:Y:S01]  /*0860*/  IADD3 R3, PT, PT, R57.reuse, 0x8, RZ ;  /* 0x0000000839037810 */ /* 0x040fe20007ffe0ff */
[C---:B------:R-:W-:Y:S01]  /*0870*/  VIADD R51, R57.reuse, 0x1 ;  /* 0x0000000139337836 */ /* 0x040fe20000000000 */
[----:B------:R-:W-:Y:S01]  /*0880*/  CS2R R68, SRZ ;  /* 0x0000000000447805 */ /* 0x000fe2000001ff00 */
[C---:B------:R-:W-:Y:S01]  /*0890*/  VIADD R47, R57.reuse, 0x7 ;  /* 0x00000007392f7836 */ /* 0x040fe20000000000 */
[----:B------:R-:W-:Y:S01]  /*08a0*/  CS2R R66, SRZ ;  /* 0x0000000000427805 */ /* 0x000fe2000001ff00 */
[C---:B------:R-:W-:Y:S01]  /*08b0*/  VIADD R45, R57.reuse, 0x2 ;  /* 0x00000002392d7836 */ /* 0x040fe20000000000 */
[----:B------:R-:W-:Y:S01]  /*08c0*/  CS2R R64, SRZ ;  /* 0x0000000000407805 */ /* 0x000fe2000001ff00 */
[----:B------:R-:W-:Y:S01]  /*08d0*/  VIADD R43, R57, 0x5 ;  /* 0x00000005392b7836 */ /* 0x000fe20000000000 */
[----:B------:R-:W-:Y:S01]  /*08e0*/  CS2R R62, SRZ ;  /* 0x00000000003e7805 */ /* 0x000fe2000001ff00 */
[----:B0-----:R-:W-:Y:S01]  /*08f0*/  UISETP.NE.AND UP0, UPT, UR4, URZ, UPT ;  /* 0x000000ff0400728c */ /* 0x001fe2000bf05270 */
[----:B------:R-:W-:-:S02]  /*0900*/  CS2R R60, SRZ ;  /* 0x00000000003c7805 */ /* 0x000fc4000001ff00 */
[----:B------:R-:W-:Y:S01]  /*0910*/  CS2R R58, SRZ ;  /* 0x00000000003a7805 */ /* 0x000fe2000001ff00 */
[----:B-1----:R-:W-:-:S04]  /*0920*/  IMAD.WIDE.U32 R56, R57, 0x8, R40 ;  /* 0x0000000839387825 */ /* 0x002fc800078e0028 */
[----:B------:R-:W-:-:S04]  /*0930*/  IMAD.WIDE.U32 R54, R55, 0x8, R40 ;  /* 0x0000000837367825 */ /* 0x000fc800078e0028 */
[----:B------:R-:W-:-:S04]  /*0940*/  IMAD.WIDE.U32 R52, R53, 0x8, R40 ;  /* 0x0000000835347825 */ /* 0x000fc800078e0028 */
[----:B------:R-:W-:-:S04]  /*0950*/  IMAD.WIDE.U32 R50, R51, 0x8, R40 ;  /* 0x0000000833327825 */ /* 0x000fc800078e0028 */
[----:B------:R-:W-:-:S04]  /*0960*/  IMAD.WIDE.U32 R48, R49, 0x8, R40 ;  /* 0x0000000831307825 */ /* 0x000fc800078e0028 */
[----:B------:R-:W-:-:S04]  /*0970*/  IMAD.WIDE.U32 R46, R47, 0x8, R40 ;  /* 0x000000082f2e7825 */ /* 0x000fc800078e0028 */
[----:B------:R-:W-:-:S04]  /*0980*/  IMAD.WIDE.U32 R44, R45, 0x8, R40 ;  /* 0x000000082d2c7825 */ /* 0x000fc800078e0028 */
[----:B------:R-:W-:-:S04]  /*0990*/  IMAD.WIDE.U32 R42, R43, 0x8, R40 ;  /* 0x000000082b2a7825 */ /* 0x000fc800078e0028 */
[----:B------:R-:W-:Y:S01]  /*09a0*/  IMAD.WIDE.U32 R40, R3, 0x8, R40 ;  /* 0x0000000803287825 */ /* 0x000fe200078e0028 */
[----:B------:R-:W-:Y:S06]  /*09b0*/  BRA.U !UP0, `(.L_x_6) ;  /* 0x0000004d08e87547 */ /* 0x000fec000b800000 */
[----:B------:R-:W5:Y:S01]  /*09c0*/  LDG.E.64 R56, desc[UR6][R56.64] ;  /* 0x0000000638387981 */ /* 0x000f62000c1e1b00 */
[----:B------:R-:W0:Y:S03]  /*09d0*/  LDCU UR4, c[0x0][0x3b8] ;  /* 0x00007700ff0477ac */ /* 0x000e260008000800 */
[----:B------:R-:W5:Y:S04]  /*09e0*/  LDG.E.64 R54, desc[UR6][R54.64] ;  /* 0x0000000636367981 */ /* 0x000f68000c1e1b00 */
[----:B------:R-:W5:Y:S04]  /*09f0*/  LDG.E.64 R52, desc[UR6][R52.64] ;  /* 0x0000000634347981 */ /* 0x000f68000c1e1b00 */
[----:B------:R-:W5:Y:S04]  /*0a00*/  LDG.E.64 R50, desc[UR6][R50.64] ;  /* 0x0000000632327981 */ /* 0x000f68000c1e1b00 */
[----:B------:R-:W5:Y:S04]  /*0a10*/  LDG.E.64 R48, desc[UR6][R48.64] ;  /* 0x0000000630307981 */ /* 0x000f68000c1e1b00 */
[----:B------:R-:W5:Y:S04]  /*0a20*/  LDG.E.64 R46, desc[UR6][R46.64] ;  /* 0x000000062e2e7981 */ /* 0x000f68000c1e1b00 */
[----:B------:R-:W5:Y:S04]  /*0a30*/  LDG.E.64 R44, desc[UR6][R44.64] ;  /* 0x000000062c2c7981 */ /* 0x000f68000c1e1b00 */
[----:B------:R-:W5:Y:S04]  /*0a40*/  LDG.E.64 R42, desc[UR6][R42.64] ;  /* 0x000000062a2a7981 */ /* 0x000f68000c1e1b00 */
[----:B------:R-:W5:Y:S01]  /*0a50*/  LDG.E.64 R40, desc[UR6][R40.64] ;  /* 0x0000000628287981 */ /* 0x000f62000c1e1b00 */
[----:B0-----:R-:W-:Y:S01]  /*0a60*/  ISETP.NE.AND P0, PT, RZ, UR4, PT ;  /* 0x00000004ff007c0c */ /* 0x001fe2000bf05270 */
[----:B------:R-:W-:Y:S01]  /*0a70*/  BSSY.RECONVERGENT B1, `(.L_x_7) ;  /* 0x000027a000017945 */ /* 0x000fe20003800200 */
[----:B------:R-:W-:-:S11]  /*0a80*/  CS2R R74, SRZ ;  /* 0x00000000004a7805 */ /* 0x000fd6000001ff00 */
[----:B------:R-:W-:-:S14]  /*0a90*/  DSETP.LE.OR P0, PT, R90, RZ, !P0 ;  /* 0x000000ff5a00722a */ /* 0x000fdc0004703400 */
[----:B------:R-:W-:Y:S05]  /*0aa0*/  @P0 BRA `(.L_x_8) ;  /* 0x0000002400d80947 */ /* 0x000fea0003800000 */
[----:B------:R-:W0:Y:S02]  /*0ab0*/  LDC.64 R2, c[0x0][0x3f0] ;  /* 0x0000fc00ff027b82 */ /* 0x000e240000000a00 */
[----:B0-----:R-:W-:-:S05]  /*0ac0*/  IMAD.WIDE.U32 R2, R0, 0x8, R2 ;  /* 0x0000000800027825 */ /* 0x001fca00078e0002 */
[----:B------:R0:W5:Y:S01]  /*0ad0*/  LDG.E.64 R38, desc[UR6][R2.64] ;  /* 0x0000000602267981 */ /* 0x000162000c1e1b00 */
[----:B------:R-:W-:Y:S01]  /*0ae0*/  IMAD.MOV.U32 R9, RZ, RZ, RZ ;  /* 0x000000ffff097224 */ /* 0x000fe200078e00ff */
[----:B------:R-:W-:Y:S02]  /*0af0*/  CS2R R74, SRZ ;  /* 0x00000000004a7805 */ /* 0x000fe4000001ff00 */
[----:B------:R-:W-:Y:S02]  /*0b00*/  CS2R R72, SRZ ;  /* 0x0000000000487805 */ /* 0x000fe4000001ff00 */
[----:B------:R-:W-:Y:S02]  /*0b10*/  CS2R R70, SRZ ;  /* 0x0000000000467805 */ /* 0x000fe4000001ff00 */
[----:B------:R-:W-:Y:S02]  /*0b20*/  CS2R R68, SRZ ;  /* 0x0000000000447805 */ /* 0x000fe4000001ff00 */
[----:B------:R-:W-:-:S02]  /*0b30*/  CS2R R66, SRZ ;  /* 0x0000000000427805 */ /* 0x000fc4000001ff00 */
[----:B------:R-:W-:Y:S02]  /*0b40*/  CS2R R64, SRZ ;  /* 0x0000000000407805 */ /* 0x000fe4000001ff00 */
[----:B------:R-:W-:Y:S02]  /*0b50*/  CS2R R62, SRZ ;  /* 0x00000000003e7805 */ /* 0x000fe4000001ff00 */
[----:B------:R-:W-:Y:S02]  /*0b60*/  CS2R R60, SRZ ;  /* 0x00000000003c7805 */ /* 0x000fe4000001ff00 */
[----:B0-----:R-:W-:-:S07]  /*0b70*/  CS2R R58, SRZ ;  /* 0x00000000003a7805 */ /* 0x001fce000001ff00 */
.L_x_53:
[----:B------:R-:W0:Y:S01]  /*0b80*/  LDCU.64 UR12, c[0x0][0x3b8] ;  /* 0x00007700ff0c77ac */ /* 0x000e220008000a00 */
[----:B------:R-:W1:Y:S01]  /*0b90*/  LDCU.64 UR10, c[0x0][0x3c0] ;  /* 0x00007800ff0a77ac */ /* 0x000e620008000a00 */
[C---:B0-----:R-:W-:Y:S01]  /*0ba0*/  IMAD R100, R9.reuse, UR13, RZ ;  /* 0x0000000d09647c24 */ /* 0x041fe2000f8e02ff */
[----:B------:R-:W-:Y:S01]  /*0bb0*/  UIADD3 UR4, UPT, UPT, -UR13, URZ, URZ ;  /* 0x000000ff0d047290 */ /* 0x000fe2000fffe1ff */
[----:B------:R-:W-:Y:S02]  /*0bc0*/  VIADD R9, R9, 0x1 ;  /* 0x0000000109097836 */ /* 0x000fe40000000000 */
[----:B-1----:R-:W-:Y:S01]  /*0bd0*/  IMAD.U32 R101, RZ, RZ, UR10 ;  /* 0x0000000aff657e24 */ /* 0x002fe2000f8e00ff */
[----:B------:R-:W-:Y:S02]  /*0be0*/  MOV R102, UR11 ;  /* 0x0000000b00667c02 */ /* 0x000fe40008000f00 */
[----:B------:R-:W-:Y:S01]  /*0bf0*/  ISETP.NE.AND P6, PT, R9, UR12, PT ;  /* 0x0000000c09007c0c */ /* 0x000fe2000bfc5270 */
[----:B------:R-:W-:-:S12]  /*0c00*/  IMAD.U32 R103, RZ, RZ, UR4 ;  /* 0x00000004ff677e24 */ /* 0x000fd8000f8e00ff */
.L_x_52:
[----:B------:R-:W0:Y:S08]  /*0c10*/  LDC.64 R4, c[0x0][0x3d0] ;  /* 0x0000f400ff047b82 */ /* 0x000e300000000a00 */
[----:B------:R-:W1:Y:S08]  /*0c20*/  LDC.64 R2, c[0x0][0x3c8] ;  /* 0x0000f200ff027b82 */ /* 0x000e700000000a00 */
[----:B------:R-:W2:Y:S01]  /*0c30*/  LDC.64 R6, c[0x0][0x3d8] ;  /* 0x0000f600ff067b82 */ /* 0x000ea20000000a00 */
[----:B0-----:R-:W-:-:S06]  /*0c40*/  IMAD.WIDE.U32 R4, R100, 0x8, R4 ;  /* 0x0000000864047825 */ /* 0x001fcc00078e0004 */
[----:B------:R-:W3:Y:S01]  /*0c50*/  LDG.E.64 R4, desc[UR6][R4.64] ;  /* 0x0000000604047981 */ /* 0x000ee2000c1e1b00 */
[----:B-1----:R-:W-:-:S06]  /*0c60*/  IMAD.WIDE.U32 R2, R100, 0x8, R2 ;  /* 0x0000000864027825 */ /* 0x002fcc00078e0002 */
[----:B------:R-:W4:Y:S01]  /*0c70*/  LDG.E.64 R2, desc[UR6][R2.64] ;  /* 0x0000000602027981 */ /* 0x000f22000c1e1b00 */
[----:B--2---:R-:W-:-:S06]  /*0c80*/  IMAD.WIDE.U32 R6, R100, 0x8, R6 ;  /* 0x0000000864067825 */ /* 0x004fcc00078e0006 */
[----:B------:R-:W2:Y:S01]  /*0c90*/  LDG.E.64 R6, desc[UR6][R6.64] ;  /* 0x0000000606067981 */ /* 0x000ea2000c1e1b00 */
[----:B------:R-:W-:Y:S02]  /*0ca0*/  IMAD.MOV.U32 R16, RZ, RZ, R101 ;  /* 0x000000ffff107224 */ /* 0x000fe400078e0065 */
[----:B------:R-:W-:-:S05]  /*0cb0*/  IMAD.MOV.U32 R17, RZ, RZ, R102 ;  /* 0x000000ffff117224 */ /* 0x000fca00078e0066 */
[----:B-----5:R0:W5:Y:S01]  /*0cc0*/  LDG.E.64 R36, desc[UR6][R16.64] ;  /* 0x0000000610247981 */ /* 0x020162000c1e1b00 */
[-C--:B---3--:R-:W-:Y:S02]  /*0cd0*/  DMUL R10, R50, R4.reuse ;  /* 0x00000004320a7228 */ /* 0x088fe40000000000 */
[-C--:B------:R-:W-:Y:S02]  /*0ce0*/  DMUL R12, R48, R4.reuse ;  /* 0x00000004300c7228 */ /* 0x080fe40000000000 */
[----:B------:R-:W-:-:S04]  /*0cf0*/  DMUL R14, R46, R4 ;  /* 0x000000042e0e7228 */ /* 0x000fc80000000000 */
[-C--:B----4-:R-:W-:Y:S02]  /*0d00*/  DFMA R10, R56, R2.reuse, R10 ;  /* 0x00000002380a722b */ /* 0x090fe4000000000a */
[-C--:B------:R-:W-:Y:S02]  /*0d10*/  DFMA R12, R54, R2.reuse, R12 ;  /* 0x00000002360c722b */ /* 0x080fe4000000000c */
[----:B------:R-:W-:-:S04]  /*0d20*/  DFMA R14, R52, R2, R14 ;  /* 0x00000002340e722b */ /* 0x000fc8000000000e */
[-C--:B--2---:R-:W-:Y:S02]  /*0d30*/  DFMA R10, R44, R6.reuse, R10 ;  /* 0x000000062c0a722b */ /* 0x084fe4000000000a */
[-C--:B------:R-:W-:Y:S02]  /*0d40*/  DFMA R12, R42, R6.reuse, R12 ;  /* 0x000000062a0c722b */ /* 0x080fe4000000000c */
[----:B------:R-:W-:Y:S01]  /*0d50*/  DFMA R14, R40, R6, R14 ;  /* 0x00000006280e722b */ /* 0x000fe2000000000e */
[----:B------:R-:W-:-:S03]  /*0d60*/  IMAD.MOV.U32 R6, RZ, RZ, 0x0 ;  /* 0x00000000ff067424 */ /* 0x000fc600078e00ff */
[----:B------:R-:W-:Y:S01]  /*0d70*/  DADD R34, -R98, R10 ;  /* 0x0000000062227229 */ /* 0x000fe2000000010a */
[----:B------:R-:W-:Y:S01]  /*0d80*/  IMAD.MOV.U32 R7, RZ, RZ, 0x3fd80000 ;  /* 0x3fd80000ff077424 */ /* 0x000fe200078e00ff */
[----:B------:R-:W-:Y:S02]  /*0d90*/  DADD R32, -R96, R12 ;  /* 0x0000000060207229 */ /* 0x000fe4000000010c */
[----:B------:R-:W-:-:S04]  /*0da0*/  DADD R30, -R94, R14 ;  /* 0x000000005e1e7229 */ /* 0x000fc8000000010e */
[----:B------:R-:W-:Y:S02]  /*0db0*/  DMUL R28, R34, R34 ;  /* 0x00000022221c7228 */ /* 0x000fe40000000000 */
[----:B------:R-:W-:Y:S02]  /*0dc0*/  DMUL R26, R32, R32 ;  /* 0x00000020201a7228 */ /* 0x000fe40000000000 */
[----:B------:R-:W-:-:S06]  /*0dd0*/  DMUL R24, R30, R30 ;  /* 0x0000001e1e187228 */ /* 0x000fcc0000000000 */
[----:B------:R-:W-:-:S08]  /*0de0*/  DADD R22, R28, R26 ;  /* 0x000000001c167229 */ /* 0x000fd0000000001a */
[----:B------:R-:W-:-:S06]  /*0df0*/  DADD R22, R22, R24 ;  /* 0x0000000016167229 */ /* 0x000fcc0000000018 */
[----:B------:R-:W1:Y:S04]  /*0e00*/  MUFU.RSQ64H R3, R23 ;  /* 0x0000001700037308 */ /* 0x000e680000001c00 */
[----:B------:R-:W-:-:S04]  /*0e10*/  IADD3 R2, PT, PT, R23, -0x3500000, RZ ;  /* 0xfcb0000017027810 */ /* 0x000fc80007ffe0ff */
[----:B------:R-:W-:Y:S02]  /*0e20*/  ISETP.GE.U32.AND P0, PT, R2, 0x7ca00000, PT ;  /* 0x7ca000000200780c */ /* 0x000fe40003f06070 */
[----:B-1----:R-:W-:-:S08]  /*0e30*/  DMUL R4, R2, R2 ;  /* 0x0000000202047228 */ /* 0x002fd00000000000 */
[----:B------:R-:W-:-:S08]  /*0e40*/  DFMA R4, R22, -R4, 1 ;  /* 0x3ff000001604742b */ /* 0x000fd00000000804 */
[----:B------:R-:W-:Y:S02]  /*0e50*/  DFMA R6, R4, R6, 0.5 ;  /* 0x3fe000000406742b */ /* 0x000fe40000000006 */
[----:B------:R-:W-:-:S08]  /*0e60*/  DMUL R4, R2, R4 ;  /* 0x0000000402047228 */ /* 0x000fd00000000000 */
[----:B------:R-:W-:-:S08]  /*0e70*/  DFMA R104, R6, R4, R2 ;  /* 0x000000040668722b */ /* 0x000fd00000000002 */
[----:B------:R-:W-:Y:S02]  /*0e80*/  DMUL R6, R22, R104 ;  /* 0x0000006816067228 */ /* 0x000fe40000000000 */
[----:B------:R-:W-:Y:S01]  /*0e90*/  VIADD R11, R105, 0xfff00000 ;  /* 0xfff00000690b7836 */ /* 0x000fe20000000000 */
[----:B------:R-:W-:-:S05]  /*0ea0*/  MOV R10, R104 ;  /* 0x00000068000a7202 */ /* 0x000fca0000000f00 */
[----:B------:R-:W-:-:S08]  /*0eb0*/  DFMA R4, R6, -R6, R22 ;  /* 0x800000060604722b */ /* 0x000fd00000000016 */
[----:B------:R-:W-:Y:S01]  /*0ec0*/  DFMA R20, R4, R10, R6 ;  /* 0x0000000a0414722b */ /* 0x000fe20000000006 */
[----:B0-----:R-:W-:Y:S10]  /*0ed0*/  @!P0 BRA `(.L_x_9) ;  /* 0x0000000000248947 */ /* 0x001ff40003800000 */
[----:B------:R-:W-:Y:S01]  /*0ee0*/  IMAD.MOV.U32 R8, RZ, RZ, R6 ;  /* 0x000000ffff087224 */ /* 0x000fe200078e0006 */
[----:B------:R-:W-:Y:S01]  /*0ef0*/  MOV R6, 0xf50 ;  /* 0x00000f5000067802 */ /* 0x000fe20000000f00 */
[----:B------:R-:W-:Y:S01]  /*0f00*/  IMAD.MOV.U32 R105, RZ, RZ, R2 ;  /* 0x000000ffff697224 */ /* 0x000fe200078e0002 */
[----:B------:R-:W-:Y:S01]  /*0f10*/  MOV R2, R22 ;  /* 0x0000001600027202 */ /* 0x000fe20000000f00 */
[----:B------:R-:W-:Y:S02]  /*0f20*/  IMAD.MOV.U32 R107, RZ, RZ, R11 ;  /* 0x000000ffff6b7224 */ /* 0x000fe400078e000b */
[----:B------:R-:W-:-:S07]  /*0f30*/  IMAD.MOV.U32 R3, RZ, RZ, R23 ;  /* 0x000000ffff037224 */ /* 0x000fce00078e0017 */
[----:B-----5:R-:W-:Y:S05]  /*0f40*/  CALL.REL.NOINC `($__internal_2_$__cuda_sm20_dsqrt_rn_f64_mediumpath_v1) ;  /* 0x0000006c008c7944 */ /* 0x020fea0003c00000 */
[----:B------:R-:W-:Y:S02]  /*0f50*/  IMAD.MOV.U32 R20, RZ, RZ, R2 ;  /* 0x000000ffff147224 */ /* 0x000fe400078e0002 */
[----:B------:R-:W-:-:S07]  /*0f60*/  IMAD.MOV.U32 R21, RZ, RZ, R3 ;  /* 0x000000ffff157224 */ /* 0x000fce00078e0003 */
.L_x_9:
[----:B------:R-:W-:Y:S01]  /*0f70*/  DADD R6, -RZ, |R20| ;  /* 0x00000000ff067229 */ /* 0x000fe20000000514 */
[----:B------:R-:W-:Y:S01]  /*0f80*/  BSSY.RECONVERGENT B2, `(.L_x_10) ;  /* 0x0000006000027945 */ /* 0x000fe20003800200 */
[----:B------:R-:W-:Y:S01]  /*0f90*/  MOV R3, RZ ;  /* 0x000000ff00037202 */ /* 0x000fe20000000f00 */
[----:B------:R-:W-:Y:S01]  /*0fa0*/  IMAD.MOV.U32 R5, RZ, RZ, 0x40080000 ;  /* 0x40080000ff057424 */ /* 0x000fe200078e00ff */
[----:B------:R-:W-:-:S06]  /*0fb0*/  MOV R2, 0xfe0 ;  /* 0x00000fe000027802 */ /* 0x000fcc0000000f00 */
[----:B------:R-:W-:-:S07]  /*0fc0*/  IMAD.MOV.U32 R4, RZ, RZ, R7 ;  /* 0x000000ffff047224 */ /* 0x000fce00078e0007 */
[----:B-----5:R-:W-:Y:S05]  /*0fd0*/  CALL.REL.NOINC `($_Z17kernelPPnewGlayerPddddPKdS1_S1_iiS1_S1_S1_S1_iS1_S1_S1_S1_$__internal_accurate_pow) ;  /* 0x0000007000187944 */ /* 0x020fea0003c00000 */
[----:B------:R-:W-:Y:S05]  /*0fe0*/  BSYNC.RECONVERGENT B2 ;  /* 0x0000000000027941 */ /* 0x000fea0003800200 */
.L_x_10:
[----:B------:R-:W-:Y:S01]  /*0ff0*/  DADD R6, R20, 3 ;  /* 0x4008000014067429 */ /* 0x000fe20000000000 */
[----:B------:R-:W-:Y:S01]  /*1000*/  IMAD.MOV.U32 R2, RZ, RZ, R4 ;  /* 0x000000ffff027224 */ /* 0x000fe200078e0004 */
[----:B------:R-:W-:Y:S01]  /*1010*/  ISETP.GE.AND P2, PT, R21, RZ, PT ;  /* 0x000000ff1500720c */ /* 0x000fe20003f46270 */
[----:B------:R-:W-:Y:S01]  /*1020*/  DSETP.NEU.AND P3, PT, R22, RZ, PT ;  /* 0x000000ff1600722a */ /* 0x000fe20003f6d000 */
[----:B------:R-:W-:Y:S01]  /*1030*/  BSSY.RECONVERGENT B2, `(.L_x_11) ;  /* 0x0000011000027945 */ /* 0x000fe20003800200 */
[----:B------:R-:W-:Y:S02]  /*1040*/  DSETP.NEU.AND P4, PT, R20, 1, PT ;  /* 0x3ff000001400742a */ /* 0x000fe40003f8d000 */
[----:B------:R-:W-:-:S03]  /*1050*/  DADD R10, -RZ, -R2 ;  /* 0x00000000ff0a7229 */ /* 0x000fc60000000902 */
[----:B------:R-:W-:-:S04]  /*1060*/  LOP3.LUT R6, R7, 0x7ff00000, RZ, 0xc0, !PT ;  /* 0x7ff0000007067812 */ /* 0x000fc800078ec0ff */
[----:B------:R-:W-:-:S03]  /*1070*/  ISETP.NE.AND P0, PT, R6, 0x7ff00000, PT ;  /* 0x7ff000000600780c */ /* 0x000fc60003f05270 */
[----:B------:R-:W-:Y:S02]  /*1080*/  FSEL R2, R10, R4, !P2 ;  /* 0x000000040a027208 */ /* 0x000fe40005000000 */
[----:B------:R-:W-:Y:S02]  /*1090*/  FSEL R3, R11, R3, !P2 ;  /* 0x000000030b037208 */ /* 0x000fe40005000000 */
[----:B------:R-:W-:Y:S02]  /*10a0*/  FSEL R2, R2, RZ, P3 ;  /* 0x000000ff02027208 */ /* 0x000fe40001800000 */
[----:B------:R-:W-:-:S04]  /*10b0*/  FSEL R3, R21, R3, !P3 ;  /* 0x0000000315037208 */ /* 0x000fc80005800000 */
[----:B------:R-:W-:Y:S05]  /*10c0*/  @P0 BRA `(.L_x_12) ;  /* 0x00000000001c0947 */ /* 0x000fea0003800000 */
[----:B------:R-:W-:-:S14]  /*10d0*/  DSETP.GE.AND P0, PT, R22, RZ, PT ;  /* 0x000000ff1600722a */ /* 0x000fdc0003f06000 */
[----:B------:R-:W-:Y:S01]  /*10e0*/  @!P0 DADD R2, R20, 3 ;  /* 0x4008000014028429 */ /* 0x000fe20000000000 */
[----:B------:R-:W-:Y:S10]  /*10f0*/  @!P0 BRA `(.L_x_12) ;  /* 0x0000000000108947 */ /* 0x000ff40003800000 */
[----:B------:R-:W-:-:S14]  /*1100*/  DSETP.NEU.AND P0, PT, |R20|, +INF , PT ;  /* 0x7ff000001400742a */ /* 0x000fdc0003f0d200 */
[----:B------:R-:W-:Y:S01]  /*1110*/  @!P0 MOV R4, 0xfff00000 ;  /* 0xfff0000000048802 */ /* 0x000fe20000000f00 */
[----:B------:R-:W-:-:S03]  /*1120*/  @!P0 IMAD.MOV.U32 R2, RZ, RZ, RZ ;  /* 0x000000ffff028224 */ /* 0x000fc600078e00ff */
[----:B------:R-:W-:-:S07]  /*1130*/  @!P0 SEL R3, R4, 0x7ff00000, !P2 ;  /* 0x7ff0000004038807 */ /* 0x000fce0005000000 */
.L_x_12:
[----:B------:R-:W-:Y:S05]  /*1140*/  BSYNC.RECONVERGENT B2 ;  /* 0x0000000000027941 */ /* 0x000fea0003800200 */
.L_x_11:
[----:B------:R-:W-:Y:S01]  /*1150*/  FSEL R19, R3, 1.875, P4 ;  /* 0x3ff0000003137808 */ /* 0x000fe20002000000 */
[----:B------:R-:W-:Y:S01]  /*1160*/  BSSY.RECONVERGENT B3, `(.L_x_13) ;  /* 0x0000018000037945 */ /* 0x000fe20003800200 */
[----:B------:R-:W-:Y:S01]  /*1170*/  FSEL R18, R2, RZ, P4 ;  /* 0x000000ff02127208 */ /* 0x000fe20002000000 */
[----:B------:R-:W-:Y:S01]  /*1180*/  IMAD.MOV.U32 R2, RZ, RZ, 0x1 ;  /* 0x00000001ff027424 */ /* 0x000fe200078e00ff */
[----:B------:R-:W0:Y:S01]  /*1190*/  MUFU.RCP64H R3, R19 ;  /* 0x0000001300037308 */ /* 0x000e220000001800 */
[----:B------:R-:W-:-:S04]  /*11a0*/  FSETP.GEU.AND P1, PT, |R29|, 6.5827683646048100446e-37, PT ;  /* 0x036000001d00780b */ /* 0x000fc80003f2e200 */
[----:B0-----:R-:W-:-:S08]  /*11b0*/  DFMA R4, -R18, R2, 1 ;  /* 0x3ff000001204742b */ /* 0x001fd00000000102 */
[----:B------:R-:W-:-:S08]  /*11c0*/  DFMA R4, R4, R4, R4 ;  /* 0x000000040404722b */ /* 0x000fd00000000004 */
[----:B------:R-:W-:-:S08]  /*11d0*/  DFMA R4, R2, R4, R2 ;  /* 0x000000040204722b */ /* 0x000fd00000000002 */
[----:B------:R-:W-:-:S08]  /*11e0*/  DFMA R2, -R18, R4, 1 ;  /* 0x3ff000001202742b */ /* 0x000fd00000000104 */
[----:B------:R-:W-:-:S08]  /*11f0*/  DFMA R2, R4, R2, R4 ;  /* 0x000000020402722b */ /* 0x000fd00000000004 */
[----:B------:R-:W-:-:S08]  /*1200*/  DMUL R12, R28, R2 ;  /* 0x000000021c0c7228 */ /* 0x000fd00000000000 */
[----:B------:R-:W-:-:S08]  /*1210*/  DFMA R4, -R18, R12, R28 ;  /* 0x0000000c1204722b */ /* 0x000fd0000000011c */
[----:B------:R-:W-:-:S10]  /*1220*/  DFMA R12, R2, R4, R12 ;  /* 0x00000004020c722b */ /* 0x000fd4000000000c */
[----:B------:R-:W-:-:S05]  /*1230*/  FFMA R2, RZ, R19, R13 ;  /* 0x00000013ff027223 */ /* 0x000fca000000000d */
[----:B------:R-:W-:-:S13]  /*1240*/  FSETP.GT.AND P0, PT, |R2|, 1.469367938527859385e-39, PT ;  /* 0x001000000200780b */ /* 0x000fda0003f04200 */
[----:B------:R-:W-:Y:S05]  /*1250*/  @P0 BRA P1, `(.L_x_14) ;  /* 0x0000000000200947 */ /* 0x000fea0000800000 */
[----:B------:R-:W-:Y:S01]  /*1260*/  IMAD.MOV.U32 R4, RZ, RZ, R28 ;  /* 0x000000ffff047224 */ /* 0x000fe200078e001c */
[----:B------:R-:W-:Y:S01]  /*1270*/  MOV R3, R29 ;  /* 0x0000001d00037202 */ /* 0x000fe20000000f00 */
[----:B------:R-:W-:Y:S01]  /*1280*/  IMAD.MOV.U32 R6, RZ, RZ, R18 ;  /* 0x000000ffff067224 */ /* 0x000fe200078e0012 */
[----:B------:R-:W-:Y:S01]  /*1290*/  MOV R2, 0x12c0 ;  /* 0x000012c000027802 */ /* 0x000fe20000000f00 */
[----:B------:R-:W-:-:S07]  /*12a0*/  IMAD.MOV.U32 R7, RZ, RZ, R19 ;  /* 0x000000ffff077224 */ /* 0x000fce00078e0013 */
[----:B------:R-:W-:Y:S05]  /*12b0*/  CALL.REL.NOINC `($__internal_1_$__cuda_sm20_div_rn_f64_full) ;  /* 0x0000006400187944 */ /* 0x000fea0003c00000 */
[----:B------:R-:W-:Y:S01]  /*12c0*/  IMAD.MOV.U32 R12, RZ, RZ, R4 ;  /* 0x000000ffff0c7224 */ /* 0x000fe200078e0004 */
[----:B------:R-:W-:-:S07]  /*12d0*/  MOV R13, R3 ;  /* 0x00000003000d7202 */ /* 0x000fce0000000f00 */
.L_x_14:
[----:B------:R-:W-:Y:S05]  /*12e0*/  BSYNC.RECONVERGENT B3 ;  /* 0x0000000000037941 */ /* 0x000fea0003800200 */
.L_x_13:
[----:B------:R-:W0:Y:S01]  /*12f0*/  LDC.64 R6, c[0x0][0x388] ;  /* 0x0000e200ff067b82 */ /* 0x000e220000000a00 */
[----:B------:R-:W0:Y:S01]  /*1300*/  MUFU.RCP64H R3, UR5 ;  /* 0x0000000500037d08 */ /* 0x000e220008001800 */
[----:B------:R-:W-:Y:S01]  /*1310*/  IMAD.MOV.U32 R2, RZ, RZ, 0x1 ;  /* 0x00000001ff027424 */ /* 0x000fe200078e00ff */
[----:B------:R-:W-:Y:S01]  /*1320*/  FSETP.GEU.AND P1, PT, |R21|, 6.5827683646048100446e-37, PT ;  /* 0x036000001500780b */ /* 0x000fe20003f2e200 */
[----:B------:R-:W-:Y:S01]  /*1330*/  BSSY.RECONVERGENT B3, `(.L_x_15) ;  /* 0x0000015000037945 */ /* 0x000fe20003800200 */
[----:B------:R-:W-:-:S03]  /*1340*/  DMUL R10, R12, R86 ;  /* 0x000000560c0a7228 */ /* 0x000fc60000000000 */
[----:B0-----:R-:W-:-:S08]  /*1350*/  DFMA R4, R2, -R6, 1 ;  /* 0x3ff000000204742b */ /* 0x001fd00000000806 */
[----:B------:R-:W-:-:S08]  /*1360*/  DFMA R4, R4, R4, R4 ;  /* 0x000000040404722b */ /* 0x000fd00000000004 */
[----:B------:R-:W-:-:S08]  /*1370*/  DFMA R4, R2, R4, R2 ;  /* 0x000000040204722b */ /* 0x000fd00000000002 */
[----:B------:R-:W-:-:S08]  /*1380*/  DFMA R2, R4, -R6, 1 ;  /* 0x3ff000000402742b */ /* 0x000fd00000000806 */
[----:B------:R-:W-:-:S08]  /*1390*/  DFMA R2, R4, R2, R4 ;  /* 0x000000020402722b */ /* 0x000fd00000000004 */
[----:B------:R-:W-:-:S08]  /*13a0*/  DMUL R4, R2, R20 ;  /* 0x0000001402047228 */ /* 0x000fd00000000000 */
[----:B------:R-:W-:-:S08]  /*13b0*/  DFMA R6, R4, -R6, R20 ;  /* 0x800000060406722b */ /* 0x000fd00000000014 */
[----:B------:R-:W-:-:S10]  /*13c0*/  DFMA R2, R2, R6, R4 ;  /* 0x000000060202722b */ /* 0x000fd40000000004 */
[----:B------:R-:W-:-:S05]  /*13d0*/  FFMA R4, RZ, UR5, R3 ;  /* 0x00000005ff047c23 */ /* 0x000fca0008000003 */
[----:B------:R-:W-:-:S13]  /*13e0*/  FSETP.GT.AND P0, PT, |R4|, 1.469367938527859385e-39, PT ;  /* 0x001000000400780b */ /* 0x000fda0003f04200 */
[----:B------:R-:W-:Y:S05]  /*13f0*/  @P0 BRA P1, `(.L_x_16) ;  /* 0x0000000000200947 */ /* 0x000fea0000800000 */
[----:B------:R-:W0:Y:S01]  /*1400*/  LDCU.64 UR10, c[0x0][0x388] ;  /* 0x00007100ff0a77ac */ /* 0x000e220008000a00 */
[----:B------:R-:W-:Y:S01]  /*1410*/  IMAD.MOV.U32 R4, RZ, RZ, R20 ;  /* 0x000000ffff047224 */ /* 0x000fe200078e0014 */
[----:B------:R-:W-:Y:S01]  /*1420*/  MOV R2, 0x1470 ;  /* 0x0000147000027802 */ /* 0x000fe20000000f00 */
[----:B------:R-:W-:Y:S02]  /*1430*/  IMAD.MOV.U32 R3, RZ, RZ, R21 ;  /* 0x000000ffff037224 */ /* 0x000fe400078e0015 */
[----:B0-----:R-:W-:Y:S01]  /*1440*/  IMAD.U32 R6, RZ, RZ, UR10 ;  /* 0x0000000aff067e24 */ /* 0x001fe2000f8e00ff */
[----:B------:R-:W-:-:S07]  /*1450*/  MOV R7, UR11 ;  /* 0x0000000b00077c02 */ /* 0x000fce0008000f00 */
[----:B------:R-:W-:Y:S05]  /*1460*/  CALL.REL.NOINC `($__internal_1_$__cuda_sm20_div_rn_f64_full) ;  /* 0x0000006000ac7944 */ /* 0x000fea0003c00000 */
[----:B------:R-:W-:-:S07]  /*1470*/  IMAD.MOV.U32 R2, RZ, RZ, R4 ;  /* 0x000000ffff027224 */ /* 0x000fce00078e0004 */
.L_x_16:
[----:B------:R-:W-:Y:S05]  /*1480*/  BSYNC.RECONVERGENT B3 ;  /* 0x0000000000037941 */ /* 0x000fea0003800200 */
.L_x_15:
[----:B------:R-:W0:Y:S01]  /*1490*/  MUFU.RCP64H R5, R21 ;  /* 0x0000001500057308 */ /* 0x000e220000001800 */
[----:B------:R-:W-:Y:S01]  /*14a0*/  VIADD R4, R21, 0x300402 ;  /* 0x0030040215047836 */ /* 0x000fe20000000000 */
[----:B------:R-:W-:Y:S01]  /*14b0*/  DSETP.GT.AND P0, PT, R90, R2, PT ;  /* 0x000000025a00722a */ /* 0x000fe20003f04000 */
[----:B------:R-:W-:Y:S01]  /*14c0*/  BSSY.RECONVERGENT B2, `(.L_x_17) ;  /* 0x0000012000027945 */ /* 0x000fe20003800200 */
[----:B------:R-:W-:Y:S02]  /*14d0*/  MOV R14, RZ ;  /* 0x000000ff000e7202 */ /* 0x000fe40000000f00 */
[----:B------:R-:W-:Y:S02]  /*14e0*/  FSETP.GEU.AND P1, PT, |R4|, 5.8789094863358348022e-39, PT ;  /* 0x004004020400780b */ /* 0x000fe40003f2e200 */
[----:B------:R-:W-:Y:S01]  /*14f0*/  FSEL R15, RZ, 1.875, !P0 ;  /* 0x3ff00000ff0f7808 */ /* 0x000fe20004000000 */
[----:B0-----:R-:W-:-:S08]  /*1500*/  DFMA R6, R4, -R20, 1 ;  /* 0x3ff000000406742b */ /* 0x001fd00000000814 */
[----:B------:R-:W-:-:S08]  /*1510*/  DFMA R6, R6, R6, R6 ;  /* 0x000000060606722b */ /* 0x000fd00000000006 */
[----:B------:R-:W-:-:S08]  /*1520*/  DFMA R6, R4, R6, R4 ;  /* 0x000000060406722b */ /* 0x000fd00000000004 */
[----:B------:R-:W-:-:S08]  /*1530*/  DFMA R16, R6, -R20, 1 ;  /* 0x3ff000000610742b */ /* 0x000fd00000000814 */
[----:B------:R-:W-:Y:S01]  /*1540*/  DFMA R16, R6, R16, R6 ;  /* 0x000000100610722b */ /* 0x000fe20000000006 */
[----:B------:R-:W-:Y:S10]  /*1550*/  @P1 BRA `(.L_x_18) ;  /* 0x0000000000201947 */ /* 0x000ff40003800000 */
[----:B------:R-:W-:Y:S01]  /*1560*/  LOP3.LUT R3, R21, 0x7fffffff, RZ, 0xc0, !PT ;  /* 0x7fffffff15037812 */ /* 0x000fe200078ec0ff */
[----:B------:R-:W-:Y:S01]  /*1570*/  IMAD.MOV.U32 R5, RZ, RZ, R20 ;  /* 0x000000ffff057224 */ /* 0x000fe200078e0014 */
[----:B------:R-:W-:Y:S01]  /*1580*/  MOV R2, 0x15c0 ;  /* 0x000015c000027802 */ /* 0x000fe20000000f00 */
[----:B------:R-:W-:Y:S02]  /*1590*/  IMAD.MOV.U32 R4, RZ, RZ, R21 ;  /* 0x000000ffff047224 */ /* 0x000fe400078e0015 */
[----:B------:R-:W-:-:S07]  /*15a0*/  VIADD R3, R3, 0xfff00000 ;  /* 0xfff0000003037836 */ /* 0x000fce0000000000 */
[----:B------:R-:W-:Y:S05]  /*15b0*/  CALL.REL.NOINC `($__internal_0_$__cuda_sm20_dblrcp_rn_slowpath_v3) ;  /* 0x0000005c00a47944 */ /* 0x000fea0003c00000 */
[----:B------:R-:W-:Y:S01]  /*15c0*/  MOV R16, R4 ;  /* 0x0000000400107202 */ /* 0x000fe20000000f00 */
[----:B------:R-:W-:-:S07]  /*15d0*/  IMAD.MOV.U32 R17, RZ, RZ, R3 ;  /* 0x000000ffff117224 */ /* 0x000fce00078e0003 */
.L_x_18:
[----:B------:R-:W-:Y:S05]  /*15e0*/  BSYNC.RECONVERGENT B2 ;  /* 0x0000000000027941 */ /* 0x000fea0003800200 */
.L_x_17:
[----:B------:R-:W0:Y:S01]  /*15f0*/  LDC.64 R6, c[0x0][0x390] ;  /* 0x0000e400ff067b82 */ /* 0x000e220000000a00 */
[----:B------:R-:W0:Y:S01]  /*1600*/  MUFU.RCP64H R3, UR8 ;  /* 0x0000000800037d08 */ /* 0x000e220008001800 */
[----:B------:R-:W-:Y:S01]  /*1610*/  IMAD.MOV.U32 R2, RZ, RZ, 0x1 ;  /* 0x00000001ff027424 */ /* 0x000fe200078e00ff */
[----:B------:R-:W-:Y:S01]  /*1620*/  FSETP.GEU.AND P1, PT, |R21|, 6.5827683646048100446e-37, PT ;  /* 0x036000001500780b */ /* 0x000fe20003f2e200 */
[----:B------:R-:W-:Y:S01]  /*1630*/  DADD R114, R16, -R12 ;  /* 0x0000000010727229 */ /* 0x000fe2000000080c */
[----:B------:R-:W-:Y:S07]  /*1640*/  BSSY.RECONVERGENT B3, `(.L_x_19) ;  /* 0x0000015000037945 */ /* 0x000fee0003800200 */
[----:B------:R-:W-:-:S02]  /*1650*/  DMUL R114, R114, R82 ;  /* 0x0000005272727228 */ /* 0x000fc40000000000 */
        /* <DEDUP_REMOVED lines=14> */
[----:B------:R-:W-:Y:S01]  /*1740*/  IMAD.MOV.U32 R3, RZ, RZ, R21 ;  /* 0x000000ffff037224 */ /* 0x000fe200078e0015 */
[----:B0-----:R-:W-:Y:S01]  /*1750*/  MOV R6, UR10 ;  /* 0x0000000a00067c02 */ /* 0x001fe20008000f00 */
[----:B------:R-:W-:-:S07]  /*1760*/  IMAD.U32 R7, RZ, RZ, UR11 ;  /* 0x0000000bff077e24 */ /* 0x000fce000f8e00ff */
[----:B------:R-:W-:Y:S05]  /*1770*/  CALL.REL.NOINC `($__internal_1_$__cuda_sm20_div_rn_f64_full) ;  /* 0x0000005c00e87944 */ /* 0x000fea0003c00000 */
[----:B------:R-:W-:-:S07]  /*1780*/  IMAD.MOV.U32 R5, RZ, RZ, R3 ;  /* 0x000000ffff057224 */ /* 0x000fce00078e0003 */
.L_x_20:
[----:B------:R-:W-:Y:S05]  /*1790*/  BSYNC.RECONVERGENT B3 ;  /* 0x0000000000037941 */ /* 0x000fea0003800200 */
.L_x_19:
[----:B------:R-:W-:Y:S01]  /*17a0*/  DSETP.GT.AND P0, PT, R90, R4, PT ;  /* 0x000000045a00722a */ /* 0x000fe20003f04000 */
[----:B------:R-:W-:Y:S01]  /*17b0*/  MOV R12, RZ ;  /* 0x000000ff000c7202 */ /* 0x000fe20000000f00 */
[----:B------:R-:W-:Y:S01]  /*17c0*/  DADD R6, -RZ, |R20| ;  /* 0x00000000ff067229 */ /* 0x000fe20000000514 */
[----:B------:R-:W-:Y:S01]  /*17d0*/  BSSY.RECONVERGENT B2, `(.L_x_21) ;  /* 0x0000009000027945 */ /* 0x000fe20003800200 */
[----:B------:R-:W-:Y:S01]  /*17e0*/  IMAD.MOV.U32 R3, RZ, RZ, RZ ;  /* 0x000000ffff037224 */ /* 0x000fe200078e00ff */
[----:B------:R-:W-:Y:S01]  /*17f0*/  MOV R2, 0x1860 ;  /* 0x0000186000027802 */ /* 0x000fe20000000f00 */
[----:B------:R-:W-:Y:S01]  /*1800*/  IMAD.MOV.U32 R5, RZ, RZ, 0x40140000 ;  /* 0x40140000ff057424 */ /* 0x000fe200078e00ff */
[----:B------:R-:W-:-:S05]  /*1810*/  FSEL R13, RZ, 1.875, !P0 ;  /* 0x3ff00000ff0d7808 */ /* 0x000fca0004000000 */
[----:B------:R-:W-:Y:S01]  /*1820*/  IMAD.MOV.U32 R4, RZ, RZ, R7 ;  /* 0x000000ffff047224 */ /* 0x000fe200078e0007 */
[----:B------:R-:W-:-:S08]  /*1830*/  DMUL R114, R114, R12 ;  /* 0x0000000c72727228 */ /* 0x000fd00000000000 */
[----:B------:R-:W-:-:S11]  /*1840*/  DFMA R10, R10, R14, R114 ;  /* 0x0000000e0a0a722b */ /* 0x000fd60000000072 */
[----:B------:R-:W-:Y:S05]  /*1850*/  CALL.REL.NOINC `($_Z17kernelPPnewGlayerPddddPKdS1_S1_iiS1_S1_S1_S1_iS1_S1_S1_S1_$__internal_accurate_pow) ;  /* 0x0000006400f87944 */ /* 0x000fea0003c00000 */
[----:B------:R-:W-:Y:S05]  /*1860*/  BSYNC.RECONVERGENT B2 ;  /* 0x0000000000027941 */ /* 0x000fea0003800200 */
.L_x_21:
[----:B------:R-:W0:Y:S01]  /*1870*/  MUFU.RCP64H R105, R19 ;  /* 0x0000001300697308 */ /* 0x000e220000001800 */
[----:B------:R-:W-:Y:S01]  /*1880*/  IADD3 R104, PT, PT, R19, 0x300402, RZ ;  /* 0x0030040213687810 */ /* 0x000fe20007ffe0ff */
[----:B------:R-:W-:Y:S01]  /*1890*/  IMAD.MOV.U32 R2, RZ, RZ, R4 ;  /* 0x000000ffff027224 */ /* 0x000fe200078e0004 */
[----:B------:R-:W-:Y:S02]  /*18a0*/  BSSY.RECONVERGENT B2, `(.L_x_22) ;  /* 0x0000018000027945 */ /* 0x000fe40003800200 */
[----:B------:R-:W-:-:S03]  /*18b0*/  FSETP.GEU.AND P0, PT, |R104|, 5.8789094863358348022e-39, PT ;  /* 0x004004026800780b */ /* 0x000fc60003f0e200 */
[----:B------:R-:W-:Y:S02]  /*18c0*/  DADD R108, -RZ, -R2 ;  /* 0x00000000ff6c7229 */ /* 0x000fe40000000902 */
[----:B0-----:R-:W-:-:S08]  /*18d0*/  DFMA R6, -R18, R104, 1 ;  /* 0x3ff000001206742b */ /* 0x001fd00000000168 */
[----:B------:R-:W-:Y:S02]  /*18e0*/  FSEL R4, R108, R4, !P2 ;  /* 0x000000046c047208 */ /* 0x000fe40005000000 */
[----:B------:R-:W-:Y:S02]  /*18f0*/  FSEL R3, R109, R3, !P2 ;  /* 0x000000036d037208 */ /* 0x000fe40005000000 */
[----:B------:R-:W-:Y:S02]  /*1900*/  FSEL R108, R4, RZ, P3 ;  /* 0x000000ff046c7208 */ /* 0x000fe40001800000 */
[----:B------:R-:W-:Y:S01]  /*1910*/  FSEL R109, R21, R3, !P3 ;  /* 0x00000003156d7208 */ /* 0x000fe20005800000 */
[----:B------:R-:W-:-:S08]  /*1920*/  DFMA R6, R6, R6, R6 ;  /* 0x000000060606722b */ /* 0x000fd00000000006 */
[----:B------:R-:W-:Y:S02]  /*1930*/  DFMA R114, R104, R6, R104 ;  /* 0x000000066872722b */ /* 0x000fe40000000068 */
[----:B------:R-:W-:-:S06]  /*1940*/  DADD R6, R20, 5 ;  /* 0x4014000014067429 */ /* 0x000fcc0000000000 */
[----:B------:R-:W-:-:S04]  /*1950*/  DFMA R106, -R18, R114, 1 ;  /* 0x3ff00000126a742b */ /* 0x000fc80000000172 */
[----:B------:R-:W-:-:S04]  /*1960*/  LOP3.LUT R6, R7, 0x7ff00000, RZ, 0xc0, !PT ;  /* 0x7ff0000007067812 */ /* 0x000fc800078ec0ff */
[----:B------:R-:W-:Y:S01]  /*1970*/  ISETP.NE.AND P1, PT, R6, 0x7ff00000, PT ;  /* 0x7ff000000600780c */ /* 0x000fe20003f25270 */
[----:B------:R-:W-:-:S12]  /*1980*/  DFMA R114, R114, R106, R114 ;  /* 0x0000006a7272722b */ /* 0x000fd80000000072 */
[----:B------:R-:W-:Y:S05]  /*1990*/  @P1 BRA `(.L_x_23) ;  /* 0x0000000000201947 */ /* 0x000fea0003800000 */
[----:B------:R-:W-:-:S14]  /*19a0*/  DSETP.GE.AND P1, PT, R22, RZ, PT ;  /* 0x000000ff1600722a */ /* 0x000fdc0003f26000 */
[----:B------:R-:W-:Y:S01]  /*19b0*/  @!P1 DADD R108, R20, 5 ;  /* 0x40140000146c9429 */ /* 0x000fe20000000000 */
[----:B------:R-:W-:Y:S10]  /*19c0*/  @!P1 BRA `(.L_x_23) ;  /* 0x0000000000149947 */ /* 0x000ff40003800000 */
[----:B------:R-:W-:-:S14]  /*19d0*/  DSETP.NEU.AND P1, PT, |R20|, +INF , PT ;  /* 0x7ff000001400742a */ /* 0x000fdc0003f2d200 */
[----:B------:R-:W-:Y:S01]  /*19e0*/  @!P1 IMAD.MOV.U32 R2, RZ, RZ, -0x100000 ;  /* 0xfff00000ff029424 */ /* 0x000fe200078e00ff */
[----:B------:R-:W-:Y:S01]  /*19f0*/  @!P1 ISETP.GE.AND P2, PT, R21, RZ, PT ;  /* 0x000000ff1500920c */ /* 0x000fe20003f46270 */
[----:B------:R-:W-:-:S03]  /*1a00*/  @!P1 IMAD.MOV.U32 R108, RZ, RZ, RZ ;  /* 0x000000ffff6c9224 */ /* 0x000fc600078e00ff */
[----:B------:R-:W-:-:S09]  /*1a10*/  @!P1 SEL R109, R2, 0x7ff00000, !P2 ;  /* 0x7ff00000026d9807 */ /* 0x000fd20005000000 */
.L_x_23:
[----:B------:R-:W-:Y:S05]  /*1a20*/  BSYNC.RECONVERGENT B2 ;  /* 0x0000000000027941 */ /* 0x000fea0003800200 */
.L_x_22:
[----:B------:R-:W-:Y:S04]  /*1a30*/  BSSY.RECONVERGENT B2, `(.L_x_24) ;  /* 0x000000a000027945 */ /* 0x000fe80003800200 */
[----:B------:R-:W-:Y:S05]  /*1a40*/  @P0 BRA `(.L_x_25) ;  /* 0x0000000000200947 */ /* 0x000fea0003800000 */
[----:B------:R-:W-:Y:S01]  /*1a50*/  LOP3.LUT R3, R19, 0x7fffffff, RZ, 0xc0, !PT ;  /* 0x7fffffff13037812 */ /* 0x000fe200078ec0ff */
[----:B------:R-:W-:Y:S01]  /*1a60*/  IMAD.MOV.U32 R4, RZ, RZ, R19 ;  /* 0x000000ffff047224 */ /* 0x000fe200078e0013 */
[----:B------:R-:W-:Y:S02]  /*1a70*/  MOV R5, R18 ;  /* 0x0000001200057202 */ /* 0x000fe40000000f00 */
[----:B------:R-:W-:Y:S01]  /*1a80*/  MOV R2, 0x1ab0 ;  /* 0x00001ab000027802 */ /* 0x000fe20000000f00 */
[----:B------:R-:W-:-:S07]  /*1a90*/  VIADD R3, R3, 0xfff00000 ;  /* 0xfff0000003037836 */ /* 0x000fce0000000000 */
[----:B------:R-:W-:Y:S05]  /*1aa0*/  CALL.REL.NOINC `($__internal_0_$__cuda_sm20_dblrcp_rn_slowpath_v3) ;  /* 0x0000005800687944 */ /* 0x000fea0003c00000 */
[----:B------:R-:W-:Y:S01]  /*1ab0*/  IMAD.MOV.U32 R114, RZ, RZ, R4 ;  /* 0x000000ffff727224 */ /* 0x000fe200078e0004 */
[----:B------:R-:W-:-:S07]  /*1ac0*/  MOV R115, R3 ;  /* 0x0000000300737202 */ /* 0x000fce0000000f00 */
.L_x_25:
[----:B------:R-:W-:Y:S05]  /*1ad0*/  BSYNC.RECONVERGENT B2 ;  /* 0x0000000000027941 */ /* 0x000fea0003800200 */
.L_x_24:
[----:B------:R-:W-:Y:S01]  /*1ae0*/  FSEL R23, R109, 1.875, P4 ;  /* 0x3ff000006d177808 */ /* 0x000fe20002000000 */
[----:B------:R-:W-:Y:S01]  /*1af0*/  IMAD.MOV.U32 R2, RZ, RZ, 0x1 ;  /* 0x00000001ff027424 */ /* 0x000fe200078e00ff */
[----:B------:R-:W-:Y:S01]  /*1b00*/  FSEL R22, R108, RZ, P4 ;  /* 0x000000ff6c167208 */ /* 0x000fe20002000000 */
[----:B------:R-:W-:Y:S01]  /*1b10*/  BSSY.RECONVERGENT B3, `(.L_x_26) ;  /* 0x0000016000037945 */ /* 0x000fe20003800200 */
[----:B------:R-:W0:Y:S01]  /*1b20*/  MUFU.RCP64H R3, R23 ;  /* 0x0000001700037308 */ /* 0x000e220000001800 */
[----:B------:R-:W-:Y:S01]  /*1b30*/  FSETP.GEU.AND P1, PT, |R29|, 6.5827683646048100446e-37, PT ;  /* 0x036000001d00780b */ /* 0x000fe20003f2e200 */
[----:B------:R-:W-:Y:S02]  /*1b40*/  DMUL R36, R38, R36 ;  /* 0x0000002426247228 */ /* 0x000fe40000000000 */
        /* <DEDUP_REMOVED lines=17> */
[----:B------:R-:W-:-:S07]  /*1c60*/  IMAD.MOV.U32 R5, RZ, RZ, R3 ;  /* 0x000000ffff057224 */ /* 0x000fce00078e0003 */
.L_x_27:
[----:B------:R-:W-:Y:S05]  /*1c70*/  BSYNC.RECONVERGENT B3 ;  /* 0x0000000000037941 */ /* 0x000fea0003800200 */
.L_x_26:
[----:B------:R-:W0:Y:S01]  /*1c80*/  MUFU.RCP64H R3, R89 ;  /* 0x0000005900037308 */ /* 0x000e220000001800 */
[----:B------:R-:W-:Y:S01]  /*1c90*/  IMAD.MOV.U32 R2, RZ, RZ, 0x1 ;  /* 0x00000001ff027424 */ /* 0x000fe200078e00ff */
[----:B------:R-:W-:Y:S01]  /*1ca0*/  DMUL R20, R20, R20 ;  /* 0x0000001414147228 */ /* 0x000fe20000000000 */
[----:B------:R-:W-:Y:S01]  /*1cb0*/  BSSY.RECONVERGENT B3, `(.L_x_28) ;  /* 0x0000018000037945 */ /* 0x000fe20003800200 */
[----:B------:R-:W-:-:S08]  /*1cc0*/  DFMA R118, R4, -3, R114 ;  /* 0xc00800000476782b */ /* 0x000fd00000000072 */
[----:B------:R-:W-:Y:S02]  /*1cd0*/  DMUL R118, R118, 0.5 ;  /* 0x3fe0000076767828 */ /* 0x000fe40000000000 */
[----:B0-----:R-:W-:-:S08]  /*1ce0*/  DFMA R6, -R88, R2, 1 ;  /* 0x3ff000005806742b */ /* 0x001fd00000000102 */
[----:B------:R-:W-:-:S08]  /*1cf0*/  DFMA R6, R6, R6, R6 ;  /* 0x000000060606722b */ /* 0x000fd00000000006 */
[----:B------:R-:W-:Y:S02]  /*1d00*/  DFMA R2, R2, R6, R2 ;  /* 0x000000060202722b */ /* 0x000fe40000000002 */
[----:B------:R-:W-:-:S06]  /*1d10*/  DMUL R6, R90, R88 ;  /* 0x000000585a067228 */ /* 0x000fcc0000000000 */
[----:B------:R-:W-:Y:S02]  /*1d20*/  DFMA R28, -R88, R2, 1 ;  /* 0x3ff00000581c742b */ /* 0x000fe40000000102 */
[----:B------:R-:W-:-:S06]  /*1d30*/  DFMA R6, R90, R6, -R20 ;  /* 0x000000065a06722b */ /* 0x000fcc0000000814 */
[----:B------:R-:W-:-:S04]  /*1d40*/  DFMA R2, R2, R28, R2 ;  /* 0x0000001c0202722b */ /* 0x000fc80000000002 */
[----:B------:R-:W-:-:S04]  /*1d50*/  FSETP.GEU.AND P1, PT, |R7|, 6.5827683646048100446e-37, PT ;  /* 0x036000000700780b */ /* 0x000fc80003f2e200 */
[----:B------:R-:W-:-:S08]  /*1d60*/  DMUL R28, R6, R2 ;  /* 0x00000002061c7228 */ /* 0x000fd00000000000 */
[----:B------:R-:W-:-:S08]  /*1d70*/  DFMA R104, -R88, R28, R6 ;  /* 0x0000001c5868722b */ /* 0x000fd00000000106 */
[----:B------:R-:W-:-:S10]  /*1d80*/  DFMA R2, R2, R104, R28 ;  /* 0x000000680202722b */ /* 0x000fd4000000001c */
[----:B------:R-:W-:-:S05]  /*1d90*/  FFMA R4, RZ, R89, R3 ;  /* 0x00000059ff047223 */ /* 0x000fca0000000003 */
[----:B------:R-:W-:-:S13]  /*1da0*/  FSETP.GT.AND P0, PT, |R4|, 1.469367938527859385e-39, PT ;  /* 0x001000000400780b */ /* 0x000fda0003f04200 */
[----:B------:R-:W-:Y:S05]  /*1db0*/  @P0 BRA P1, `(.L_x_29) ;  /* 0x00000000001c0947 */ /* 0x000fea0000800000 */
[----:B------:R-:W-:Y:S01]  /*1dc0*/  MOV R4, R6 ;  /* 0x0000000600047202 */ /* 0x000fe20000000f00 */
[----:B------:R-:W-:Y:S01]  /*1dd0*/  IMAD.MOV.U32 R3, RZ, RZ, R7 ;  /* 0x000000ffff037224 */ /* 0x000fe200078e0007 */
[----:B------:R-:W-:Y:S01]  /*1de0*/  MOV R2, 0x1e20 ;  /* 0x00001e2000027802 */ /* 0x000fe20000000f00 */
[----:B------:R-:W-:Y:S02]  /*1df0*/  IMAD.MOV.U32 R6, RZ, RZ, R88 ;  /* 0x000000ffff067224 */ /* 0x000fe400078e0058 */
[----:B------:R-:W-:-:S07]  /*1e00*/  IMAD.MOV.U32 R7, RZ, RZ, R89 ;  /* 0x000000ffff077224 */ /* 0x000fce00078e0059 */
[----:B------:R-:W-:Y:S05]  /*1e10*/  CALL.REL.NOINC `($__internal_1_$__cuda_sm20_div_rn_f64_full) ;  /* 0x0000005800407944 */ /* 0x000fea0003c00000 */
[----:B------:R-:W-:-:S07]  /*1e20*/  MOV R2, R4 ;  /* 0x0000000400027202 */ /* 0x000fce0000000f00 */
.L_x_29:
[----:B------:R-:W-:Y:S05]  /*1e30*/  BSYNC.RECONVERGENT B3 ;  /* 0x0000000000037941 */ /* 0x000fea0003800200 */
.L_x_28:
[----:B------:R-:W0:Y:S01]  /*1e40*/  MUFU.RCP64H R5, R85 ;  /* 0x0000005500057308 */ /* 0x000e220000001800 */
[----:B------:R-:W-:Y:S01]  /*1e50*/  IMAD.MOV.U32 R4, RZ, RZ, 0x1 ;  /* 0x00000001ff047424 */ /* 0x000fe200078e00ff */
[----:B------:R-:W-:Y:S05]  /*1e60*/  BSSY.RECONVERGENT B3, `(.L_x_30) ;  /* 0x0000017000037945 */ /* 0x000fea0003800200 */
[----:B0-----:R-:W-:-:S08]  /*1e70*/  DFMA R6, -R84, R4, 1 ;  /* 0x3ff000005406742b */ /* 0x001fd00000000104 */
[----:B------:R-:W-:-:S08]  /*1e80*/  DFMA R6, R6, R6, R6 ;  /* 0x000000060606722b */ /* 0x000fd00000000006 */
[----:B------:R-:W-:Y:S02]  /*1e90*/  DFMA R6, R4, R6, R4 ;  /* 0x000000060406722b */ /* 0x000fe40000000004 */
[----:B------:R-:W-:-:S06]  /*1ea0*/  DMUL R4, R90, R84 ;  /* 0x000000545a047228 */ /* 0x000fcc0000000000 */
[----:B------:R-:W-:Y:S02]  /*1eb0*/  DFMA R28, -R84, R6, 1 ;  /* 0x3ff00000541c742b */ /* 0x000fe40000000106 */
[----:B------:R-:W-:Y:S02]  /*1ec0*/  DFMA R104, R90, R4, -R20 ;  /* 0x000000045a68722b */ /* 0x000fe40000000814 */
[----:B------:R-:W-:-:S04]  /*1ed0*/  DMUL R20, R14, R2 ;  /* 0x000000020e147228 */ /* 0x000fc80000000000 */
        /* <DEDUP_REMOVED lines=15> */
.L_x_31:
[----:B------:R-:W-:Y:S05]  /*1fd0*/  BSYNC.RECONVERGENT B3 ;  /* 0x0000000000037941 */ /* 0x000fea0003800200 */
.L_x_30:
[----:B------:R-:W0:Y:S01]  /*1fe0*/  MUFU.RCP64H R3, R19 ;  /* 0x0000001300037308 */ /* 0x000e220000001800 */
[----:B------:R-:W-:Y:S01]  /*1ff0*/  IMAD.MOV.U32 R2, RZ, RZ, 0x1 ;  /* 0x00000001ff027424 */ /* 0x000fe200078e00ff */
[----:B------:R-:W-:Y:S01]  /*2000*/  DMUL R120, R34, R32 ;  /* 0x0000002022787228 */ /* 0x000fe20000000000 */
[----:B------:R-:W-:Y:S01]  /*2010*/  BSSY.RECONVERGENT B3, `(.L_x_32) ;  /* 0x0000017000037945 */ /* 0x000fe20003800200 */
[----:B------:R-:W-:-:S08]  /*2020*/  DFMA R20, R12, -R4, R20 ;  /* 0x800000040c14722b */ /* 0x000fd00000000014 */
[----:B------:R-:W-:Y:S01]  /*2030*/  FSETP.GEU.AND P1, PT, |R121|, 6.5827683646048100446e-37, PT ;  /* 0x036000007900780b */ /* 0x000fe20003f2e200 */
[----:B------:R-:W-:Y:S02]  /*2040*/  DFMA R118, R118, -R20, R10 ;  /* 0x800000147676722b */ /* 0x000fe4000000000a */
        /* <DEDUP_REMOVED lines=17> */
[----:B------:R-:W-:Y:S01]  /*2160*/  MOV R28, R4 ;  /* 0x00000004001c7202 */ /* 0x000fe20000000f00 */
[----:B------:R-:W-:-:S07]  /*2170*/  IMAD.MOV.U32 R29, RZ, RZ, R3 ;  /* 0x000000ffff1d7224 */ /* 0x000fce00078e0003 */
.L_x_33:
[----:B------:R-:W-:Y:S05]  /*2180*/  BSYNC.RECONVERGENT B3 ;  /* 0x0000000000037941 */ /* 0x000fea0003800200 */
.L_x_32:
[----:B------:R-:W0:Y:S01]  /*2190*/  MUFU.RCP64H R3, R23 ;  /* 0x0000001700037308 */ /* 0x000e220000001800 */
[----:B------:R-:W-:Y:S01]  /*21a0*/  IMAD.MOV.U32 R2, RZ, RZ, 0x1 ;  /* 0x00000001ff027424 */ /* 0x000fe200078e00ff */
[----:B------:R-:W-:Y:S01]  /*21b0*/  FSETP.GEU.AND P1, PT, |R121|, 6.5827683646048100446e-37, PT ;  /* 0x036000007900780b */ /* 0x000fe20003f2e200 */
[----:B------:R-:W-:Y:S01]  /*21c0*/  DMUL R10, R28, R86 ;  /* 0x000000561c0a7228 */ /* 0x000fe20000000000 */
[----:B------:R-:W-:Y:S07]  /*21d0*/  BSSY.RECONVERGENT B3, `(.L_x_34) ;  /* 0x0000014000037945 */ /* 0x000fee0003800200 */
[----:B------:R-:W-:-:S02]  /*21e0*/  DMUL R10, R14, R10 ;  /* 0x0000000a0e0a7228 */ /* 0x000fc40000000000 */
        /* <DEDUP_REMOVED lines=18> */
.L_x_35:
[----:B------:R-:W-:Y:S05]  /*2310*/  BSYNC.RECONVERGENT B3 ;  /* 0x0000000000037941 */ /* 0x000fea0003800200 */
.L_x_34:
[----:B------:R-:W0:Y:S01]  /*2320*/  MUFU.RCP64H R5, R19 ;  /* 0x0000001300057308 */ /* 0x000e220000001800 */
[----:B------:R-:W-:Y:S01]  /*2330*/  MOV R4, 0x1 ;  /* 0x0000000100047802 */ /* 0x000fe20000000f00 */
[----:B------:R-:W-:Y:S01]  /*2340*/  DMUL R120, R34, R30 ;  /* 0x0000001e22787228 */ /* 0x000fe20000000000 */
[----:B------:R-:W-:Y:S01]  /*2350*/  BSSY.RECONVERGENT B3, `(.L_x_36) ;  /* 0x0000017000037945 */ /* 0x000fe20003800200 */
[----:B------:R-:W-:-:S08]  /*2360*/  DMUL R122, R2, 3 ;  /* 0x40080000027a7828 */ /* 0x000fd00000000000 */
[----:B------:R-:W-:Y:S01]  /*2370*/  FSETP.GEU.AND P1, PT, |R121|, 6.5827683646048100446e-37, PT ;  /* 0x036000007900780b */ /* 0x000fe20003f2e200 */
[----:B------:R-:W-:Y:S02]  /*2380*/  DMUL R122, R122, 0.5 ;  /* 0x3fe000007a7a7828 */ /* 0x000fe40000000000 */
        /* <DEDUP_REMOVED lines=17> */
[----:B------:R-:W-:Y:S02]  /*24a0*/  IMAD.MOV.U32 R124, RZ, RZ, R4 ;  /* 0x000000ffff7c7224 */ /* 0x000fe400078e0004 */
[----:B------:R-:W-:-:S07]  /*24b0*/  IMAD.MOV.U32 R125, RZ, RZ, R3 ;  /* 0x000000ffff7d7224 */ /* 0x000fce00078e0003 */
.L_x_37:
[----:B------:R-:W-:Y:S05]  /*24c0*/  BSYNC.RECONVERGENT B3 ;  /* 0x0000000000037941 */ /* 0x000fea0003800200 */
.L_x_36:
        /* <DEDUP_REMOVED lines=24> */
.L_x_39:
[----:B------:R-:W-:Y:S05]  /*2650*/  BSYNC.RECONVERGENT B3 ;  /* 0x0000000000037941 */ /* 0x000fea0003800200 */
.L_x_38:
[----:B------:R-:W0:Y:S01]  /*2660*/  MUFU.RCP64H R3, R19 ;  /* 0x0000001300037308 */ /* 0x000e220000001800 */
[----:B------:R-:W-:Y:S01]  /*2670*/  IMAD.MOV.U32 R2, RZ, RZ, 0x1 ;  /* 0x00000001ff027424 */ /* 0x000fe200078e00ff */
[----:B------:R-:W-:Y:S01]  /*2680*/  DMUL R28, R28, R82 ;  /* 0x000000521c1c7228 */ /* 0x000fe20000000000 */
[----:B------:R-:W-:Y:S01]  /*2690*/  FSETP.GEU.AND P1, PT, |R27|, 6.5827683646048100446e-37, PT ;  /* 0x036000001b00780b */ /* 0x000fe20003f2e200 */
[----:B------:R-:W-:Y:S06]  /*26a0*/  BSSY.RECONVERGENT B3, `(.L_x_40) ;  /* 0x0000017000037945 */ /* 0x000fec0003800200 */
[----:B------:R-:W-:-:S02]  /*26b0*/  DFMA R10, R12, -R28, R10 ;  /* 0x8000001c0c0a722b */ /* 0x000fc4000000000a */
[----:B------:R-:W-:Y:S02]  /*26c0*/  DMUL R28, R4, 3 ;  /* 0x40080000041c7828 */ /* 0x000fe40000000000 */
[----:B0-----:R-:W-:-:S04]  /*26d0*/  DFMA R6, -R18, R2, 1 ;  /* 0x3ff000001206742b */ /* 0x001fc80000000102 */
[----:B------:R-:W-:Y:S02]  /*26e0*/  DFMA R122, R20, R122, R10 ;  /* 0x0000007a147a722b */ /* 0x000fe4000000000a */
[----:B------:R-:W-:Y:S02]  /*26f0*/  DMUL R28, R28, 0.5 ;  /* 0x3fe000001c1c7828 */ /* 0x000fe40000000000 */
        /* <DEDUP_REMOVED lines=17> */
.L_x_41:
[----:B------:R-:W-:Y:S05]  /*2810*/  BSYNC.RECONVERGENT B3 ;  /* 0x0000000000037941 */ /* 0x000fea0003800200 */
.L_x_40:
[----:B------:R-:W0:Y:S01]  /*2820*/  MUFU.RCP64H R5, R23 ;  /* 0x0000001700057308 */ /* 0x000e220000001800 */
[----:B------:R-:W-:Y:S01]  /*2830*/  IMAD.MOV.U32 R4, RZ, RZ, 0x1 ;  /* 0x00000001ff047424 */ /* 0x000fe200078e00ff */
[----:B------:R-:W-:Y:S01]  /*2840*/  FSETP.GEU.AND P1, PT, |R27|, 6.5827683646048100446e-37, PT ;  /* 0x036000001b00780b */ /* 0x000fe20003f2e200 */
[----:B------:R-:W-:Y:S04]  /*2850*/  BSSY.RECONVERGENT B3, `(.L_x_42) ;  /* 0x0000018000037945 */ /* 0x000fe80003800200 */
[----:B0-----:R-:W-:-:S08]  /*2860*/  DFMA R6, -R22, R4, 1 ;  /* 0x3ff000001606742b */ /* 0x001fd00000000104 */
[----:B------:R-:W-:-:S08]  /*2870*/  DFMA R6, R6, R6, R6 ;  /* 0x000000060606722b */ /* 0x000fd00000000006 */
[----:B------:R-:W-:-:S08]  /*2880*/  DFMA R6, R4, R6, R4 ;  /* 0x000000060406722b */ /* 0x000fd00000000004 */
[----:B------:R-:W-:-:S08]  /*2890*/  DFMA R4, -R22, R6, 1 ;  /* 0x3ff000001604742b */ /* 0x000fd00000000106 */
[----:B------:R-:W-:Y:S02]  /*28a0*/  DFMA R104, R6, R4, R6 ;  /* 0x000000040668722b */ /* 0x000fe40000000006 */
[----:B------:R-:W-:-:S06]  /*28b0*/  DADD R6, -R2, R16 ;  /* 0x0000000002067229 */ /* 0x000fcc0000000110 */
[----:B------:R-:W-:Y:S02]  /*28c0*/  DMUL R4, R26, R104 ;  /* 0x000000681a047228 */ /* 0x000fe40000000000 */
[----:B------:R-:W-:-:S06]  /*28d0*/  DMUL R6, R6, R82 ;  /* 0x0000005206067228 */ /* 0x000fcc0000000000 */
[----:B------:R-:W-:Y:S02]  /*28e0*/  DFMA R10, -R22, R4, R26 ;  /* 0x00000004160a722b */ /* 0x000fe4000000011a */
[----:B------:R-:W-:-:S06]  /*28f0*/  DMUL R6, R12, R6 ;  /* 0x000000060c067228 */ /* 0x000fcc0000000000 */
[----:B------:R-:W-:Y:S02]  /*2900*/  DFMA R4, R104, R10, R4 ;  /* 0x0000000a6804722b */ /* 0x000fe40000000004 */
[----:B------:R-:W-:-:S08]  /*2910*/  DMUL R10, R2, R86 ;  /* 0x00000056020a7228 */ /* 0x000fd00000000000 */
[----:B------:R-:W-:Y:S01]  /*2920*/  FFMA R2, RZ, R23, R5 ;  /* 0x00000017ff027223 */ /* 0x000fe20000000005 */
[----:B------:R-:W-:-:S04]  /*2930*/  DFMA R10, R14, R10, R6 ;  /* 0x0000000a0e0a722b */ /* 0x000fc80000000006 */
        /* <DEDUP_REMOVED lines=9> */
.L_x_43:
[----:B------:R-:W-:Y:S05]  /*29d0*/  BSYNC.RECONVERGENT B3 ;  /* 0x0000000000037941 */ /* 0x000fea0003800200 */
.L_x_42:
[----:B------:R-:W0:Y:S01]  /*29e0*/  MUFU.RCP64H R3, R19 ;  /* 0x0000001300037308 */ /* 0x000e220000001800 */
[----:B------:R-:W-:Y:S01]  /*29f0*/  IMAD.MOV.U32 R2, RZ, RZ, 0x1 ;  /* 0x00000001ff027424 */ /* 0x000fe200078e00ff */
[----:B------:R-:W-:Y:S01]  /*2a00*/  DMUL R30, R32, R30 ;  /* 0x0000001e201e7228 */ /* 0x000fe20000000000 */
[----:B------:R-:W-:Y:S01]  /*2a10*/  BSSY.RECONVERGENT B3, `(.L_x_44) ;  /* 0x0000018000037945 */ /* 0x000fe20003800200 */
[----:B------:R-:W-:-:S08]  /*2a20*/  DFMA R4, R4, -3, R114 ;  /* 0xc00800000404782b */ /* 0x000fd00000000072 */
[----:B------:R-:W-:Y:S01]  /*2a30*/  FSETP.GEU.AND P1, PT, |R31|, 6.5827683646048100446e-37, PT ;  /* 0x036000001f00780b */ /* 0x000fe20003f2e200 */
[----:B------:R-:W-:Y:S02]  /*2a40*/  DMUL R4, R4, 0.5 ;  /* 0x3fe0000004047828 */ /* 0x000fe40000000000 */
[----:B0-----:R-:W-:-:S06]  /*2a50*/  DFMA R6, -R18, R2, 1 ;  /* 0x3ff000001206742b */ /* 0x001fcc0000000102 */
[----:B------:R-:W-:Y:S02]  /*2a60*/  DFMA R32, -R20, R4, R10 ;  /* 0x000000041420722b */ /* 0x000fe4000000010a */
        /* <DEDUP_REMOVED lines=18> */
.L_x_45:
[----:B------:R-:W-:Y:S05]  /*2b90*/  BSYNC.RECONVERGENT B3 ;  /* 0x0000000000037941 */ /* 0x000fea0003800200 */
.L_x_44:
[----:B------:R-:W0:Y:S01]  /*2ba0*/  MUFU.RCP64H R3, R23 ;  /* 0x0000001700037308 */ /* 0x000e220000001800 */
[----:B------:R-:W-:Y:S01]  /*2bb0*/  MOV R2, 0x1 ;  /* 0x0000000100027802 */ /* 0x000fe20000000f00 */
[----:B------:R-:W-:Y:S01]  /*2bc0*/  DMUL R10, R26, R86 ;  /* 0x000000561a0a7228 */ /* 0x000fe20000000000 */
[----:B------:R-:W-:Y:S01]  /*2bd0*/  FSETP.GEU.AND P1, PT, |R31|, 6.5827683646048100446e-37, PT ;  /* 0x036000001f00780b */ /* 0x000fe20003f2e200 */
[----:B------:R-:W-:Y:S06]  /*2be0*/  BSSY.RECONVERGENT B3, `(.L_x_46) ;  /* 0x0000014000037945 */ /* 0x000fec0003800200 */
        /* <DEDUP_REMOVED lines=19> */
.L_x_47:
[----:B------:R-:W-:Y:S05]  /*2d20*/  BSYNC.RECONVERGENT B3 ;  /* 0x0000000000037941 */ /* 0x000fea0003800200 */
.L_x_46:
[----:B------:R-:W0:Y:S01]  /*2d30*/  MUFU.RCP64H R5, R19 ;  /* 0x0000001300057308 */ /* 0x000e220000001800 */
[----:B------:R-:W-:Y:S01]  /*2d40*/  IMAD.MOV.U32 R4, RZ, RZ, 0x1 ;  /* 0x00000001ff047424 */ /* 0x000fe200078e00ff */
[-C--:B------:R-:W-:Y:S01]  /*2d50*/  DMUL R124, R124, R82.reuse ;  /* 0x000000527c7c7228 */ /* 0x080fe20000000000 */
[----:B------:R-:W-:Y:S01]  /*2d60*/  FSETP.GEU.AND P1, PT, |R25|, 6.5827683646048100446e-37, PT ;  /* 0x036000001900780b */ /* 0x000fe20003f2e200 */
[----:B------:R-:W-:Y:S01]  /*2d70*/  DMUL R26, R26, R82 ;  /* 0x000000521a1a7228 */ /* 0x000fe20000000000 */
[----:B------:R-:W-:Y:S01]  /*2d80*/  BSSY.RECONVERGENT B3, `(.L_x_48) ;  /* 0x0000019000037945 */ /* 0x000fe20003800200 */
[----:B------:R-:W-:-:S04]  /*2d90*/  DMUL R2, R2, 3 ;  /* 0x4008000002027828 */ /* 0x000fc80000000000 */
[C---:B------:R-:W-:Y:S02]  /*2da0*/  DFMA R34, R12.reuse, -R124, R34 ;  /* 0x8000007c0c22722b */ /* 0x040fe40000000022 */
[----:B------:R-:W-:Y:S02]  /*2db0*/  DFMA R10, R12, -R26, R10 ;  /* 0x8000001a0c0a722b */ /* 0x000fe4000000000a */
[----:B------:R-:W-:Y:S02]  /*2dc0*/  DMUL R2, R2, 0.5 ;  /* 0x3fe0000002027828 */ /* 0x000fe40000000000 */
[----:B0-----:R-:W-:Y:S02]  /*2dd0*/  DFMA R6, -R18, R4, 1 ;  /* 0x3ff000001206742b */ /* 0x001fe40000000104 */
[----:B------:R-:W-:-:S04]  /*2de0*/  DFMA R28, R20, R28, R34 ;  /* 0x0000001c141c722b */ /* 0x000fc80000000022 */
[----:B------:R-:W-:Y:S02]  /*2df0*/  DFMA R10, R20, R2, R10 ;  /* 0x00000002140a722b */ /* 0x000fe4000000000a */
        /* <DEDUP_REMOVED lines=17> */
.L_x_49:
[----:B------:R-:W-:Y:S05]  /*2f10*/  BSYNC.RECONVERGENT B3 ;  /* 0x0000000000037941 */ /* 0x000fea0003800200 */
.L_x_48:
[----:B------:R-:W0:Y:S01]  /*2f20*/  MUFU.RCP64H R3, R23 ;  /* 0x0000001700037308 */ /* 0x000e220000001800 */
[----:B------:R-:W-:Y:S01]  /*2f30*/  MOV R2, 0x1 ;  /* 0x0000000100027802 */ /* 0x000fe20000000f00 */
[C---:B------:R-:W-:Y:S01]  /*2f40*/  DADD R16, -R4.reuse, R16 ;  /* 0x0000000004107229 */ /* 0x040fe20000000110 */
[----:B------:R-:W-:Y:S01]  /*2f50*/  FSETP.GEU.AND P1, PT, |R25|, 6.5827683646048100446e-37, PT ;  /* 0x036000001900780b */ /* 0x000fe20003f2e200 */
[----:B------:R-:W-:Y:S01]  /*2f60*/  DMUL R4, R4, R86 ;  /* 0x0000005604047228 */ /* 0x000fe20000000000 */
[----:B------:R-:W-:Y:S05]  /*2f70*/  BSSY.RECONVERGENT B3, `(.L_x_50) ;  /* 0x0000016000037945 */ /* 0x000fea0003800200 */
[----:B------:R-:W-:-:S02]  /*2f80*/  DMUL R16, R16, R82 ;  /* 0x0000005210107228 */ /* 0x000fc40000000000 */
[----:B0-----:R-:W-:-:S06]  /*2f90*/  DFMA R6, -R22, R2, 1 ;  /* 0x3ff000001606742b */ /* 0x001fcc0000000102 */
[----:B------:R-:W-:Y:S02]  /*2fa0*/  DMUL R16, R12, R16 ;  /* 0x000000100c107228 */ /* 0x000fe40000000000 */
[----:B------:R-:W-:-:S06]  /*2fb0*/  DFMA R6, R6, R6, R6 ;  /* 0x000000060606722b */ /* 0x000fcc0000000006 */
[----:B------:R-:W-:Y:S02]  /*2fc0*/  DFMA R14, R14, R4, R16 ;  /* 0x000000040e0e722b */ /* 0x000fe40000000010 */
        /* <DEDUP_REMOVED lines=16> */
.L_x_51:
[----:B------:R-:W-:Y:S05]  /*30d0*/  BSYNC.RECONVERGENT B3 ;  /* 0x0000000000037941 */ /* 0x000fea0003800200 */
.L_x_50:
[----:B------:R-:W-:Y:S01]  /*30e0*/  DFMA R2, R2, -3, R114 ;  /* 0xc00800000202782b */ /* 0x000fe20000000072 */
[----:B------:R-:W-:Y:S01]  /*30f0*/  VIADD R103, R103, 0x1 ;  /* 0x0000000167677836 */ /* 0x000fe20000000000 */
[----:B------:R-:W-:Y:S01]  /*3100*/  IADD3 R101, P1, PT, R101, 0x8, RZ ;  /* 0x0000000865657810 */ /* 0x000fe20007f3e0ff */
[C---:B------:R-:W-:Y:S01]  /*3110*/  DFMA R74, R36.reuse, R118, R74 ;  /* 0x00000076244a722b */ /* 0x040fe2000000004a */
[----:B------:R-:W-:Y:S01]  /*3120*/  VIADD R100, R100, 0x1 ;  /* 0x0000000164647836 */ /* 0x000fe20000000000 */
[CC--:B------:R-:W-:Y:S01]  /*3130*/  DFMA R72, R36.reuse, R122.reuse, R72 ;  /* 0x0000007a2448722b */ /* 0x0c0fe20000000048 */
[----:B------:R-:W-:Y:S01]  /*3140*/  ISETP.NE.AND P0, PT, R103, RZ, PT ;  /* 0x000000ff6700720c */ /* 0x000fe20003f05270 */
[----:B------:R-:W-:Y:S01]  /*3150*/  DFMA R68, R36, R122, R68 ;  /* 0x0000007a2444722b */ /* 0x000fe20000000044 */
[----:B------:R-:W-:Y:S01]  /*3160*/  IADD3.X R102, PT, PT, RZ, R102, RZ, P1, !PT ;  /* 0x00000066ff667210 */ /* 0x000fe20000ffe4ff */
[----:B------:R-:W-:Y:S02]  /*3170*/  DMUL R2, R2, 0.5 ;  /* 0x3fe0000002027828 */ /* 0x000fe40000000000 */
[----:B------:R-:W-:-:S02]  /*3180*/  DFMA R66, R36, R32, R66 ;  /* 0x000000202442722b */ /* 0x000fc40000000042 */
[CC--:B------:R-:W-:Y:S02]  /*3190*/  DFMA R70, R36.reuse, R28.reuse, R70 ;  /* 0x0000001c2446722b */ /* 0x0c0fe40000000046 */
[----:B------:R-:W-:Y:S02]  /*31a0*/  DFMA R62, R36, R28, R62 ;  /* 0x0000001c243e722b */ /* 0x000fe4000000003e */
[----:B------:R-:W-:Y:S02]  /*31b0*/  DFMA R2, -R20, R2, R14 ;  /* 0x000000021402722b */ /* 0x000fe4000000010e */
[CC--:B------:R-:W-:Y:S02]  /*31c0*/  DFMA R64, R36.reuse, R10.reuse, R64 ;  /* 0x0000000a2440722b */ /* 0x0c0fe40000000040 */
[----:B------:R-:W-:-:S04]  /*31d0*/  DFMA R60, R36, R10, R60 ;  /* 0x0000000a243c722b */ /* 0x000fc8000000003c */
[----:B------:R-:W-:Y:S01]  /*31e0*/  DFMA R58, R36, R2, R58 ;  /* 0x00000002243a722b */ /* 0x000fe2000000003a */
[----:B------:R-:W-:Y:S10]  /*31f0*/  @P0 BRA `(.L_x_52) ;  /* 0xffffffd800840947 */ /* 0x000ff4000383ffff */
[----:B------:R-:W-:Y:S05]  /*3200*/  @P6 BRA `(.L_x_53) ;  /* 0xffffffd8005c6947 */ /* 0x000fea000383ffff */
.L_x_8:
[----:B------:R-:W-:Y:S05]  /*3210*/  BSYNC.RECONVERGENT B1 ;  /* 0x0000000000017941 */ /* 0x000fea0003800200 */
.L_x_7:
[----:B------:R-:W0:Y:S01]  /*3220*/  LDCU UR4, c[0x0][0x3b8] ;  /* 0x00007700ff0477ac */ /* 0x000e220008000800 */
[----:B------:R-:W-:Y:S01]  /*3230*/  BSSY.RECONVERGENT B1, `(.L_x_6) ;  /* 0x0000272000017945 */ /* 0x000fe20003800200 */
[----:B0-----:R-:W-:-:S13]  /*3240*/  ISETP.NE.AND P0, PT, RZ, UR4, PT ;  /* 0x00000004ff007c0c */ /* 0x001fda000bf05270 */
[----:B------:R-:W-:-:S14]  /*3250*/  DSETP.LE.OR P0, PT, R92, RZ, !P0 ;  /* 0x000000ff5c00722a */ /* 0x000fdc0004703400 */
[----:B------:R-:W-:Y:S05]  /*3260*/  @P0 BRA `(.L_x_54) ;  /* 0x0000002400b80947 */ /* 0x000fea0003800000 */
[----:B------:R-:W0:Y:S02]  /*3270*/  LDC.64 R2, c[0x0][0x3f0] ;  /* 0x0000fc00ff027b82 */ /* 0x000e240000000a00 */
[----:B0-----:R-:W-:-:S05]  /*3280*/  IMAD.WIDE.U32 R2, R0, 0x8, R2 ;  /* 0x0000000800027825 */ /* 0x001fca00078e0002 */
[----:B------:R0:W5:Y:S01]  /*3290*/  LDG.E.64 R36, desc[UR6][R2.64] ;  /* 0x0000000602247981 */ /* 0x000162000c1e1b00 */
[----:B------:R-:W-:-:S07]  /*32a0*/  IMAD.MOV.U32 R9, RZ, RZ, RZ ;  /* 0x000000ffff097224 */ /* 0x000fce00078e00ff */
.L_x_101:
[----:B------:R-:W-:-:S07]  /*32b0*/  IMAD.MOV.U32 R34, RZ, RZ, RZ ;  /* 0x000000ffff227224 */ /* 0x000fce00078e00ff */
.L_x_100:
[----:B------:R-:W1:Y:S01]  /*32c0*/  LDC.64 R4, c[0x0][0x3d0] ;  /* 0x0000f400ff047b82 */ /* 0x000e620000000a00 */
[----:B------:R-:W2:Y:S07]  /*32d0*/  LDCU UR4, c[0x0][0x3bc] ;  /* 0x00007780ff0477ac */ /* 0x000eae0008000800 */
[----:B0-----:R-:W0:Y:S08]  /*32e0*/  LDC.64 R2, c[0x0][0x3c8] ;  /* 0x0000f200ff027b82 */ /* 0x001e300000000a00 */
[----:B------:R-:W3:Y:S01]  /*32f0*/  LDC.64 R6, c[0x0][0x3d8] ;  /* 0x0000f600ff067b82 */ /* 0x000ee20000000a00 */
[----:B--2---:R-:W-:-:S04]  /*3300*/  IMAD R11, R9, UR4, R34 ;  /* 0x00000004090b7c24 */ /* 0x004fc8000f8e0222 */
[----:B-1----:R-:W-:-:S06]  /*3310*/  IMAD.WIDE.U32 R4, R11, 0x8, R4 ;  /* 0x000000080b047825 */ /* 0x002fcc00078e0004 */
[----:B------:R-:W2:Y:S01]  /*3320*/  LDG.E.64 R4, desc[UR6][R4.64] ;  /* 0x0000000604047981 */ /* 0x000ea2000c1e1b00 */
[----:B0-----:R-:W-:-:S06]  /*3330*/  IMAD.WIDE.U32 R2, R11, 0x8, R2 ;  /* 0x000000080b027825 */ /* 0x001fcc00078e0002 */
[----:B------:R-:W4:Y:S01]  /*3340*/  LDG.E.64 R2, desc[UR6][R2.64] ;  /* 0x0000000602027981 */ /* 0x000f22000c1e1b00 */
[----:B---3--:R-:W-:Y:S02]  /*3350*/  IMAD.WIDE.U32 R6, R11, 0x8, R6 ;  /* 0x000000080b067825 */ /* 0x008fe400078e0006 */
[----:B------:R-:W0:Y:S04]  /*3360*/  LDC.64 R10, c[0x0][0x3c0] ;  /* 0x0000f000ff0a7b82 */ /* 0x000e280000000a00 */
[----:B------:R-:W3:Y:S01]  /*3370*/  LDG.E.64 R6, desc[UR6][R6.64] ;  /* 0x0000000606067981 */ /* 0x000ee2000c1e1b00 */
[----:B0-----:R-:W-:-:S06]  /*3380*/  IMAD.WIDE.U32 R10, R34, 0x8, R10 ;  /* 0x00000008220a7825 */ /* 0x001fcc00078e000a */
[----:B-----5:R-:W5:Y:S01]  /*3390*/  LDG.E.64 R10, desc[UR6][R10.64] ;  /* 0x000000060a0a7981 */ /* 0x020f62000c1e1b00 */
[-C--:B--2---:R-:W-:Y:S02]  /*33a0*/  DMUL R12, R50, R4.reuse ;  /* 0x00000004320c7228 */ /* 0x084fe40000000000 */
[-C--:B------:R-:W-:Y:S02]  /*33b0*/  DMUL R14, R48, R4.reuse ;  /* 0x00000004300e7228 */ /* 0x080fe40000000000 */
[----:B------:R-:W-:-:S04]  /*33c0*/  DMUL R16, R46, R4 ;  /* 0x000000042e107228 */ /* 0x000fc80000000000 */
[-C--:B----4-:R-:W-:Y:S02]  /*33d0*/  DFMA R12, R56, R2.reuse, R12 ;  /* 0x00000002380c722b */ /* 0x090fe4000000000c */
[-C--:B------:R-:W-:Y:S02]  /*33e0*/  DFMA R14, R54, R2.reuse, R14 ;  /* 0x00000002360e722b */ /* 0x080fe4000000000e */
[----:B------:R-:W-:-:S04]  /*33f0*/  DFMA R16, R52, R2, R16 ;  /* 0x000000023410722b */ /* 0x000fc80000000010 */
[-C--:B---3--:R-:W-:Y:S02]  /*3400*/  DFMA R12, R44, R6.reuse, R12 ;  /* 0x000000062c0c722b */ /* 0x088fe4000000000c */
[-C--:B------:R-:W-:Y:S02]  /*3410*/  DFMA R14, R42, R6.reuse, R14 ;  /* 0x000000062a0e722b */ /* 0x080fe4000000000e */
[----:B------:R-:W-:Y:S01]  /*3420*/  DFMA R16, R40, R6, R16 ;  /* 0x000000062810722b */ /* 0x000fe20000000010 */
[----:B------:R-:W-:Y:S01]  /*3430*/  MOV R6, 0x0 ;  /* 0x0000000000067802 */ /* 0x000fe20000000f00 */
[----:B------:R-:W-:Y:S02]  /*3440*/  IMAD.MOV.U32 R7, RZ, RZ, 0x3fd80000 ;  /* 0x3fd80000ff077424 */ /* 0x000fe400078e00ff */
[----:B------:R-:W-:Y:S02]  /*3450*/  DADD R12, -R98, R12 ;  /* 0x00000000620c7229 */ /* 0x000fe4000000010c */
[----:B------:R-:W-:-:S02]  /*3460*/  DADD R14, -R96, R14 ;  /* 0x00000000600e7229 */ /* 0x000fc4000000010e */
[----:B------:R-:W-:-:S04]  /*3470*/  DADD R16, -R94, R16 ;  /* 0x000000005e107229 */ /* 0x000fc80000000110 */
[----:B------:R-:W-:Y:S02]  /*3480*/  DMUL R18, R12, R12 ;  /* 0x0000000c0c127228 */ /* 0x000fe40000000000 */
[----:B------:R-:W-:Y:S02]  /*3490*/  DMUL R20, R14, R14 ;  /* 0x0000000e0e147228 */ /* 0x000fe40000000000 */
[----:B------:R-:W-:-:S06]  /*34a0*/  DMUL R22, R16, R16 ;  /* 0x0000001010167228 */ /* 0x000fcc0000000000 */
[----:B------:R-:W-:-:S08]  /*34b0*/  DADD R24, R18, R20 ;  /* 0x0000000012187229 */ /* 0x000fd00000000014 */
[----:B------:R-:W-:-:S06]  /*34c0*/  DADD R24, R24, R22 ;  /* 0x0000000018187229 */ /* 0x000fcc0000000016 */
        /* <DEDUP_REMOVED lines=14> */
[----:B------:R-:W-:Y:S01]  /*35b0*/  MOV R8, R6 ;  /* 0x0000000600087202 */ /* 0x000fe20000000f00 */
[----:B------:R-:W-:Y:S01]  /*35c0*/  IMAD.MOV.U32 R105, RZ, RZ, R2 ;  /* 0x000000ffff697224 */ /* 0x000fe200078e0002 */
[----:B------:R-:W-:Y:S01]  /*35d0*/  MOV R3, R25 ;  /* 0x0000001900037202 */ /* 0x000fe20000000f00 */
[----:B------:R-:W-:Y:S01]  /*35e0*/  IMAD.MOV.U32 R107, RZ, RZ, R27 ;  /* 0x000000ffff6b7224 */ /* 0x000fe200078e001b */
[----:B------:R-:W-:Y:S01]  /*35f0*/  MOV R6, 0x3620 ;  /* 0x0000362000067802 */ /* 0x000fe20000000f00 */
[----:B------:R-:W-:-:S07]  /*3600*/  IMAD.MOV.U32 R2, RZ, RZ, R24 ;  /* 0x000000ffff027224 */ /* 0x000fce00078e0018 */
[----:B-----5:R-:W-:Y:S05]  /*3610*/  CALL.REL.NOINC `($__internal_2_$__cuda_sm20_dsqrt_rn_f64_mediumpath_v1) ;  /* 0x0000004400d87944 */ /* 0x020fea0003c00000 */
[----:B------:R-:W-:Y:S02]  /*3620*/  IMAD.MOV.U32 R100, RZ, RZ, R2 ;  /* 0x000000ffff647224 */ /* 0x000fe400078e0002 */
[----:B------:R-:W-:-:S07]  /*3630*/  IMAD.MOV.U32 R101, RZ, RZ, R3 ;  /* 0x000000ffff657224 */ /* 0x000fce00078e0003 */
.L_x_55:
[----:B------:R-:W-:Y:S01]  /*3640*/  DADD R6, -RZ, |R100| ;  /* 0x00000000ff067229 */ /* 0x000fe20000000564 */
[----:B------:R-:W-:Y:S01]  /*3650*/  BSSY.RECONVERGENT B2, `(.L_x_56) ;  /* 0x0000006000027945 */ /* 0x000fe20003800200 */
[----:B------:R-:W-:Y:S01]  /*3660*/  IMAD.MOV.U32 R3, RZ, RZ, RZ ;  /* 0x000000ffff037224 */ /* 0x000fe200078e00ff */
[----:B------:R-:W-:Y:S01]  /*3670*/  MOV R2, 0x36b0 ;  /* 0x000036b000027802 */ /* 0x000fe20000000f00 */
[----:B------:R-:W-:-:S06]  /*3680*/  IMAD.MOV.U32 R5, RZ, RZ, 0x40080000 ;  /* 0x40080000ff057424 */ /* 0x000fcc00078e00ff */
[----:B------:R-:W-:-:S07]  /*3690*/  MOV R4, R7 ;  /* 0x0000000700047202 */ /* 0x000fce0000000f00 */
[----:B-----5:R-:W-:Y:S05]  /*36a0*/  CALL.REL.NOINC `($_Z17kernelPPnewGlayerPddddPKdS1_S1_iiS1_S1_S1_S1_iS1_S1_S1_S1_$__internal_accurate_pow) ;  /* 0x0000004800647944 */ /* 0x020fea0003c00000 */
[----:B------:R-:W-:Y:S05]  /*36b0*/  BSYNC.RECONVERGENT B2 ;  /* 0x0000000000027941 */ /* 0x000fea0003800200 */
.L_x_56:
[----:B------:R-:W-:Y:S01]  /*36c0*/  DADD R6, R100, 3 ;  /* 0x4008000064067429 */ /* 0x000fe20000000000 */
[----:B------:R-:W-:Y:S01]  /*36d0*/  IMAD.MOV.U32 R2, RZ, RZ, R4 ;  /* 0x000000ffff027224 */ /* 0x000fe200078e0004 */
[----:B------:R-:W-:Y:S01]  /*36e0*/  ISETP.GE.AND P2, PT, R101, RZ, PT ;  /* 0x000000ff6500720c */ /* 0x000fe20003f46270 */
[----:B------:R-:W-:Y:S01]  /*36f0*/  DSETP.NEU.AND P3, PT, R24, RZ, PT ;  /* 0x000000ff1800722a */ /* 0x000fe20003f6d000 */
[----:B------:R-:W-:Y:S03]  /*3700*/  BSSY.RECONVERGENT B2, `(.L_x_57) ;  /* 0x0000012000027945 */ /* 0x000fe60003800200 */
        /* <DEDUP_REMOVED lines=9> */
[----:B------:R-:W-:Y:S05]  /*37a0*/  @!P0 BRA `(.L_x_59) ;  /* 0x0000000000188947 */ /* 0x000fea0003800000 */
[----:B------:R-:W-:-:S14]  /*37b0*/  DSETP.NEU.AND P0, PT, |R100|, +INF , PT ;  /* 0x7ff000006400742a */ /* 0x000fdc0003f0d200 */
[----:B------:R-:W-:Y:S05]  /*37c0*/  @P0 BRA `(.L_x_58) ;  /* 0x0000000000140947 */ /* 0x000fea0003800000 */
[----:B------:R-:W-:-:S05]  /*37d0*/  IMAD.MOV.U32 R2, RZ, RZ, -0x100000 ;  /* 0xfff00000ff027424 */ /* 0x000fca00078e00ff */
[----:B------:R-:W-:Y:S02]  /*37e0*/  SEL R3, R2, 0x7ff00000, !P2 ;  /* 0x7ff0000002037807 */ /* 0x000fe40005000000 */
[----:B------:R-:W-:Y:S01]  /*37f0*/  MOV R2, RZ ;  /* 0x000000ff00027202 */ /* 0x000fe20000000f00 */
[----:B------:R-:W-:Y:S06]  /*3800*/  BRA `(.L_x_58) ;  /* 0x0000000000047947 */ /* 0x000fec0003800000 */
.L_x_59:
[----:B------:R-:W-:-:S11]  /*3810*/  DADD R2, R100, 3 ;  /* 0x4008000064027429 */ /* 0x000fd60000000000 */
.L_x_58:
[----:B------:R-:W-:Y:S05]  /*3820*/  BSYNC.RECONVERGENT B2 ;  /* 0x0000000000027941 */ /* 0x000fea0003800200 */
.L_x_57:
[----:B------:R-:W-:Y:S01]  /*3830*/  DSETP.NEU.AND P4, PT, R100, 1, PT ;  /* 0x3ff000006400742a */ /* 0x000fe20003f8d000 */
[----:B------:R-:W-:Y:S01]  /*3840*/  FSETP.GEU.AND P1, PT, |R19|, 6.5827683646048100446e-37, PT ;  /* 0x036000001300780b */ /* 0x000fe20003f2e200 */
[----:B------:R-:W-:Y:S04]  /*3850*/  BSSY.RECONVERGENT B3, `(.L_x_60) ;  /* 0x0000018000037945 */ /* 0x000fe80003800200 */
[----:B------:R-:W-:Y:S02]  /*3860*/  FSEL R27, R3, 1.875, P4 ;  /* 0x3ff00000031b7808 */ /* 0x000fe40002000000 */
[----:B------:R-:W-:Y:S01]  /*3870*/  FSEL R26, R2, RZ, P4 ;  /* 0x000000ff021a7208 */ /* 0x000fe20002000000 */
[----:B------:R-:W-:Y:S01]  /*3880*/  IMAD.MOV.U32 R2, RZ, RZ, 0x1 ;  /* 0x00000001ff027424 */ /* 0x000fe200078e00ff */
[----:B------:R-:W0:Y:S05]  /*3890*/  MUFU.RCP64H R3, R27 ;  /* 0x0000001b00037308 */ /* 0x000e2a0000001800 */
        /* <DEDUP_REMOVED lines=19> */
.L_x_61:
[----:B------:R-:W-:Y:S05]  /*39d0*/  BSYNC.RECONVERGENT B3 ;  /* 0x0000000000037941 */ /* 0x000fea0003800200 */
.L_x_60:
[----:B------:R-:W0:Y:S01]  /*39e0*/  LDCU UR4, c[0x0][0x38c] ;  /* 0x00007180ff0477ac */ /* 0x000e220008000800 */
[----:B------:R-:W1:Y:S01]  /*39f0*/  LDC.64 R4, c[0x0][0x388] ;  /* 0x0000e200ff047b82 */ /* 0x000e620000000a00 */
[----:B------:R-:W-:Y:S01]  /*3a00*/  MOV R2, 0x1 ;  /* 0x0000000100027802 */ /* 0x000fe20000000f00 */
[----:B------:R-:W-:Y:S01]  /*3a10*/  BSSY.RECONVERGENT B3, `(.L_x_62) ;  /* 0x0000017000037945 */ /* 0x000fe20003800200 */
[----:B------:R-:W-:Y:S01]  /*3a20*/  FSETP.GEU.AND P1, PT, |R101|, 6.5827683646048100446e-37, PT ;  /* 0x036000006500780b */ /* 0x000fe20003f2e200 */
[----:B------:R-:W-:Y:S01]  /*3a30*/  DMUL R32, R30, R86 ;  /* 0x000000561e207228 */ /* 0x000fe20000000000 */
[----:B0-----:R-:W1:Y:S02]  /*3a40*/  MUFU.RCP64H R3, UR4 ;  /* 0x0000000400037d08 */ /* 0x001e640008001800 */
[----:B-1----:R-:W-:-:S08]  /*3a50*/  DFMA R6, R2, -R4, 1 ;  /* 0x3ff000000206742b */ /* 0x002fd00000000804 */
        /* <DEDUP_REMOVED lines=12> */
[----:B------:R-:W-:Y:S02]  /*3b20*/  MOV R3, R101 ;  /* 0x0000006500037202 */ /* 0x000fe40000000f00 */
[----:B------:R-:W-:Y:S01]  /*3b30*/  MOV R2, 0x3b70 ;  /* 0x00003b7000027802 */ /* 0x000fe20000000f00 */
[----:B0-----:R-:W-:Y:S02]  /*3b40*/  IMAD.U32 R6, RZ, RZ, UR10 ;  /* 0x0000000aff067e24 */ /* 0x001fe4000f8e00ff */
[----:B------:R-:W-:-:S07]  /*3b50*/  IMAD.U32 R7, RZ, RZ, UR11 ;  /* 0x0000000bff077e24 */ /* 0x000fce000f8e00ff */
[----:B------:R-:W-:Y:S05]  /*3b60*/  CALL.REL.NOINC `($__internal_1_$__cuda_sm20_div_rn_f64_full) ;  /* 0x0000003800ec7944 */ /* 0x000fea0003c00000 */
[----:B------:R-:W-:-:S07]  /*3b70*/  IMAD.MOV.U32 R2, RZ, RZ, R4 ;  /* 0x000000ffff027224 */ /* 0x000fce00078e0004 */
.L_x_63:
[----:B------:R-:W-:Y:S05]  /*3b80*/  BSYNC.RECONVERGENT B3 ;  /* 0x0000000000037941 */ /* 0x000fea0003800200 */
.L_x_62:
[----:B------:R-:W0:Y:S01]  /*3b90*/  MUFU.RCP64H R5, R101 ;  /* 0x0000006500057308 */ /* 0x000e220000001800 */
[----:B------:R-:W-:Y:S01]  /*3ba0*/  VIADD R4, R101, 0x300402 ;  /* 0x0030040265047836 */ /* 0x000fe20000000000 */
[----:B------:R-:W-:Y:S01]  /*3bb0*/  DSETP.GT.AND P0, PT, R92, R2, PT ;  /* 0x000000025c00722a */ /* 0x000fe20003f04000 */
[----:B------:R-:W-:Y:S01]  /*3bc0*/  BSSY.RECONVERGENT B2, `(.L_x_64) ;  /* 0x0000012000027945 */ /* 0x000fe20003800200 */
[----:B------:R-:W-:Y:S02]  /*3bd0*/  IMAD.MOV.U32 R28, RZ, RZ, RZ ;  /* 0x000000ffff1c7224 */ /* 0x000fe400078e00ff */
        /* <DEDUP_REMOVED lines=16> */
.L_x_65:
[----:B------:R-:W-:Y:S05]  /*3ce0*/  BSYNC.RECONVERGENT B2 ;  /* 0x0000000000027941 */ /* 0x000fea0003800200 */
.L_x_64:
[----:B------:R-:W0:Y:S01]  /*3cf0*/  LDCU UR4, c[0x0][0x394] ;  /* 0x00007280ff0477ac */ /* 0x000e220008000800 */
[----:B------:R-:W1:Y:S01]  /*3d00*/  LDC.64 R6, c[0x0][0x390] ;  /* 0x0000e400ff067b82 */ /* 0x000e620000000a00 */
[----:B------:R-:W-:Y:S01]  /*3d10*/  IMAD.MOV.U32 R2, RZ, RZ, 0x1 ;  /* 0x00000001ff027424 */ /* 0x000fe200078e00ff */
[----:B------:R-:W-:Y:S01]  /*3d20*/  FSETP.GEU.AND P1, PT, |R101|, 6.5827683646048100446e-37, PT ;  /* 0x036000006500780b */ /* 0x000fe20003f2e200 */
[----:B------:R-:W-:Y:S01]  /*3d30*/  BSSY.RECONVERGENT B3, `(.L_x_66) ;  /* 0x0000017000037945 */ /* 0x000fe20003800200 */
[----:B0-----:R-:W1:Y:S03]  /*3d40*/  MUFU.RCP64H R3, UR4 ;  /* 0x0000000400037d08 */ /* 0x001e660008001800 */
[----:B-1----:R-:W-:-:S08]  /*3d50*/  DFMA R4, R2, -R6, 1 ;  /* 0x3ff000000204742b */ /* 0x002fd00000000806 */
[----:B------:R-:W-:-:S08]  /*3d60*/  DFMA R4, R4, R4, R4 ;  /* 0x000000040404722b */ /* 0x000fd00000000004 */
[----:B------:R-:W-:-:S08]  /*3d70*/  DFMA R4, R2, R4, R2 ;  /* 0x000000040204722b */ /* 0x000fd00000000002 */
[----:B------:R-:W-:-:S08]  /*3d80*/  DFMA R2, R4, -R6, 1 ;  /* 0x3ff000000402742b */ /* 0x000fd00000000806 */
[----:B------:R-:W-:-:S08]  /*3d90*/  DFMA R102, R4, R2, R4 ;  /* 0x000000020466722b */ /* 0x000fd00000000004 */
[----:B------:R-:W-:-:S08]  /*3da0*/  DMUL R4, R102, R100 ;  /* 0x0000006466047228 */ /* 0x000fd00000000000 */
[----:B------:R-:W-:-:S08]  /*3db0*/  DFMA R2, R4, -R6, R100 ;  /* 0x800000060402722b */ /* 0x000fd00000000064 */
[----:B------:R-:W-:Y:S02]  /*3dc0*/  DFMA R4, R102, R2, R4 ;  /* 0x000000026604722b */ /* 0x000fe40000000004 */
[----:B------:R-:W-:-:S08]  /*3dd0*/  DADD R102, R38, -R30 ;  /* 0x0000000026667229 */ /* 0x000fd0000000081e */
[----:B------:R-:W-:Y:S01]  /*3de0*/  FFMA R2, RZ, UR4, R5 ;  /* 0x00000004ff027c23 */ /* 0x000fe20008000005 */
[----:B------:R-:W-:-:S04]  /*3df0*/  DMUL R102, R102, R82 ;  /* 0x0000005266667228 */ /* 0x000fc80000000000 */
        /* <DEDUP_REMOVED lines=10> */
.L_x_67:
[----:B------:R-:W-:Y:S05]  /*3ea0*/  BSYNC.RECONVERGENT B3 ;  /* 0x0000000000037941 */ /* 0x000fea0003800200 */
.L_x_66:
[----:B------:R-:W-:Y:S01]  /*3eb0*/  DSETP.GT.AND P0, PT, R92, R4, PT ;  /* 0x000000045c00722a */ /* 0x000fe20003f04000 */
[----:B------:R-:W-:Y:S01]  /*3ec0*/  IMAD.MOV.U32 R30, RZ, RZ, RZ ;  /* 0x000000ffff1e7224 */ /* 0x000fe200078e00ff */
[----:B------:R-:W-:Y:S01]  /*3ed0*/  DADD R6, -RZ, |R100| ;  /* 0x00000000ff067229 */ /* 0x000fe20000000564 */
[----:B------:R-:W-:Y:S01]  /*3ee0*/  BSSY.RECONVERGENT B2, `(.L_x_68) ;  /* 0x0000009000027945 */ /* 0x000fe20003800200 */
[----:B------:R-:W-:Y:S01]  /*3ef0*/  IMAD.MOV.U32 R3, RZ, RZ, RZ ;  /* 0x000000ffff037224 */ /* 0x000fe200078e00ff */
[----:B------:R-:W-:Y:S01]  /*3f00*/  MOV R2, 0x3f70 ;  /* 0x00003f7000027802 */ /* 0x000fe20000000f00 */
[----:B------:R-:W-:Y:S01]  /*3f10*/  IMAD.MOV.U32 R5, RZ, RZ, 0x40140000 ;  /* 0x40140000ff057424 */ /* 0x000fe200078e00ff */
[----:B------:R-:W-:-:S05]  /*3f20*/  FSEL R31, RZ, 1.875, !P0 ;  /* 0x3ff00000ff1f7808 */ /* 0x000fca0004000000 */
[----:B------:R-:W-:Y:S01]  /*3f30*/  MOV R4, R7 ;  /* 0x0000000700047202 */ /* 0x000fe20000000f00 */
[----:B------:R-:W-:-:S08]  /*3f40*/  DMUL R102, R102, R30 ;  /* 0x0000001e66667228 */ /* 0x000fd00000000000 */
[----:B------:R-:W-:-:S11]  /*3f50*/  DFMA R32, R32, R28, R102 ;  /* 0x0000001c2020722b */ /* 0x000fd60000000066 */
[----:B------:R-:W-:Y:S05]  /*3f60*/  CALL.REL.NOINC `($_Z17kernelPPnewGlayerPddddPKdS1_S1_iiS1_S1_S1_S1_iS1_S1_S1_S1_$__internal_accurate_pow) ;  /* 0x0000004000347944 */ /* 0x000fea0003c00000 */
[----:B------:R-:W-:Y:S05]  /*3f70*/  BSYNC.RECONVERGENT B2 ;  /* 0x0000000000027941 */ /* 0x000fea0003800200 */
.L_x_68:
[----:B------:R-:W-:Y:S01]  /*3f80*/  DADD R6, R100, 5 ;  /* 0x4014000064067429 */ /* 0x000fe20000000000 */
[----:B------:R-:W-:Y:S01]  /*3f90*/  IMAD.MOV.U32 R2, RZ, RZ, R4 ;  /* 0x000000ffff027224 */ /* 0x000fe200078e0004 */
[----:B------:R-:W-:Y:S05]  /*3fa0*/  BSSY.RECONVERGENT B2, `(.L_x_69) ;  /* 0x0000013000027945 */ /* 0x000fea0003800200 */
        /* <DEDUP_REMOVED lines=12> */
[----:B------:R-:W-:Y:S02]  /*4070*/  ISETP.GE.AND P0, PT, R101, RZ, PT ;  /* 0x000000ff6500720c */ /* 0x000fe40003f06270 */
[----:B------:R-:W-:-:S04]  /*4080*/  MOV R108, 0xfff00000 ;  /* 0xfff00000006c7802 */ /* 0x000fc80000000f00 */
[----:B------:R-:W-:Y:S01]  /*4090*/  SEL R109, R108, 0x7ff00000, !P0 ;  /* 0x7ff000006c6d7807 */ /* 0x000fe20004000000 */
[----:B------:R-:W-:Y:S01]  /*40a0*/  IMAD.MOV.U32 R108, RZ, RZ, RZ ;  /* 0x000000ffff6c7224 */ /* 0x000fe200078e00ff */
[----:B------:R-:W-:Y:S06]  /*40b0*/  BRA `(.L_x_70) ;  /* 0x0000000000047947 */ /* 0x000fec0003800000 */
.L_x_71:
[----:B------:R-:W-:-:S11]  /*40c0*/  DADD R108, R100, 5 ;  /* 0x40140000646c7429 */ /* 0x000fd60000000000 */
.L_x_70:
[----:B------:R-:W-:Y:S05]  /*40d0*/  BSYNC.RECONVERGENT B2 ;  /* 0x0000000000027941 */ /* 0x000fea0003800200 */
.L_x_69:
[----:B------:R-:W0:Y:S01]  /*40e0*/  MUFU.RCP64H R3, R27 ;  /* 0x0000001b00037308 */ /* 0x000e220000001800 */
[----:B------:R-:W-:Y:S01]  /*40f0*/  VIADD R2, R27, 0x300402 ;  /* 0x003004021b027836 */ /* 0x000fe20000000000 */
[----:B------:R-:W-:Y:S04]  /*4100*/  BSSY.RECONVERGENT B2, `(.L_x_72) ;  /* 0x0000010000027945 */ /* 0x000fe80003800200 */
        /* <DEDUP_REMOVED lines=13> */
[----:B------:R-:W-:Y:S02]  /*41e0*/  IMAD.MOV.U32 R102, RZ, RZ, R4 ;  /* 0x000000ffff667224 */ /* 0x000fe400078e0004 */
[----:B------:R-:W-:-:S07]  /*41f0*/  IMAD.MOV.U32 R103, RZ, RZ, R3 ;  /* 0x000000ffff677224 */ /* 0x000fce00078e0003 */
.L_x_73:
[----:B------:R-:W-:Y:S05]  /*4200*/  BSYNC.RECONVERGENT B2 ;  /* 0x0000000000027941 */ /* 0x000fea0003800200 */
.L_x_72:
[----:B------:R-:W-:Y:S01]  /*4210*/  FSEL R25, R109, 1.875, P4 ;  /* 0x3ff000006d197808 */ /* 0x000fe20002000000 */
[----:B------:R-:W-:Y:S01]  /*4220*/  BSSY.RECONVERGENT B3, `(.L_x_74) ;  /* 0x0000017000037945 */ /* 0x000fe20003800200 */
[----:B------:R-:W-:Y:S02]  /*4230*/  FSEL R24, R108, RZ, P4 ;  /* 0x000000ff6c187208 */ /* 0x000fe40002000000 */
[----:B------:R-:W0:Y:S01]  /*4240*/  MUFU.RCP64H R3, R25 ;  /* 0x0000001900037308 */ /* 0x000e220000001800 */
[----:B------:R-:W-:Y:S02]  /*4250*/  MOV R2, 0x1 ;  /* 0x0000000100027802 */ /* 0x000fe40000000f00 */
        /* <DEDUP_REMOVED lines=19> */
.L_x_75:
[----:B------:R-:W-:Y:S05]  /*4390*/  BSYNC.RECONVERGENT B3 ;  /* 0x0000000000037941 */ /* 0x000fea0003800200 */
.L_x_74:
        /* <DEDUP_REMOVED lines=27> */
.L_x_77:
[----:B------:R-:W-:Y:S05]  /*4550*/  BSYNC.RECONVERGENT B3 ;  /* 0x0000000000037941 */ /* 0x000fea0003800200 */
.L_x_76:
[----:B------:R-:W0:Y:S01]  /*4560*/  MUFU.RCP64H R3, R85 ;  /* 0x0000005500037308 */ /* 0x000e220000001800 */
[----:B------:R-:W-:Y:S01]  /*4570*/  MOV R2, 0x1 ;  /* 0x0000000100027802 */ /* 0x000fe20000000f00 */
[----:B------:R-:W-:Y:S05]  /*4580*/  BSSY.RECONVERGENT B3, `(.L_x_78) ;  /* 0x0000017000037945 */ /* 0x000fea0003800200 */
        /* <DEDUP_REMOVED lines=10> */
[----:B------:R-:W-:Y:S02]  /*4630*/  DFMA R2, R18, R6, R2 ;  /* 0x000000061202722b */ /* 0x000fe40000000002 */
[----:B------:R-:W-:-:S08]  /*4640*/  DMUL R18, R28, R4 ;  /* 0x000000041c127228 */ /* 0x000fd00000000000 */
        /* <DEDUP_REMOVED lines=10> */
.L_x_79:
[----:B------:R-:W-:Y:S05]  /*46f0*/  BSYNC.RECONVERGENT B3 ;  /* 0x0000000000037941 */ /* 0x000fea0003800200 */
.L_x_78:
        /* <DEDUP_REMOVED lines=26> */
.L_x_81:
[----:B------:R-:W-:Y:S05]  /*48a0*/  BSYNC.RECONVERGENT B3 ;  /* 0x0000000000037941 */ /* 0x000fea0003800200 */
.L_x_80:
        /* <DEDUP_REMOVED lines=24> */
.L_x_83:
[----:B------:R-:W-:Y:S05]  /*4a30*/  BSYNC.RECONVERGENT B3 ;  /* 0x0000000000037941 */ /* 0x000fea0003800200 */
.L_x_82:
[----:B------:R-:W0:Y:S01]  /*4a40*/  MUFU.RCP64H R5, R27 ;  /* 0x0000001b00057308 */ /* 0x000e220000001800 */
[----:B------:R-:W-:Y:S01]  /*4a50*/  IMAD.MOV.U32 R4, RZ, RZ, 0x1 ;  /* 0x00000001ff047424 */ /* 0x000fe200078e00ff */
        /* <DEDUP_REMOVED lines=24> */
.L_x_85:
[----:B------:R-:W-:Y:S05]  /*4be0*/  BSYNC.RECONVERGENT B3 ;  /* 0x0000000000037941 */ /* 0x000fea0003800200 */
.L_x_84:
        /* <DEDUP_REMOVED lines=24> */
.L_x_87:
[----:B------:R-:W-:Y:S05]  /*4d70*/  BSYNC.RECONVERGENT B3 ;  /* 0x0000000000037941 */ /* 0x000fea0003800200 */
.L_x_86:
[----:B------:R-:W0:Y:S01]  /*4d80*/  MUFU.RCP64H R3, R27 ;  /* 0x0000001b00037308 */ /* 0x000e220000001800 */
[----:B------:R-:W-:Y:S01]  /*4d90*/  MOV R2, 0x1 ;  /* 0x0000000100027802 */ /* 0x000fe20000000f00 */
        /* <DEDUP_REMOVED lines=25> */
.L_x_89:
[----:B------:R-:W-:Y:S05]  /*4f30*/  BSYNC.RECONVERGENT B3 ;  /* 0x0000000000037941 */ /* 0x000fea0003800200 */
.L_x_88:
        /* <DEDUP_REMOVED lines=27> */
.L_x_91:
[----:B------:R-:W-:Y:S05]  /*50f0*/  BSYNC.RECONVERGENT B3 ;  /* 0x0000000000037941 */ /* 0x000fea0003800200 */
.L_x_90:
[----:B------:R-:W0:Y:S01]  /*5100*/  MUFU.RCP64H R3, R27 ;  /* 0x0000001b00037308 */ /* 0x000e220000001800 */
[----:B------:R-:W-:Y:S01]  /*5110*/  MOV R2, 0x1 ;  /* 0x0000000100027802 */ /* 0x000fe20000000f00 */
        /* <DEDUP_REMOVED lines=25> */
.L_x_93:
[----:B------:R-:W-:Y:S05]  /*52b0*/  BSYNC.RECONVERGENT B3 ;  /* 0x0000000000037941 */ /* 0x000fea0003800200 */
.L_x_92:
        /* <DEDUP_REMOVED lines=23> */
[----:B------:R-:W-:-:S07]  /*5430*/  MOV R2, R4 ;  /* 0x0000000400027202 */ /* 0x000fce0000000f00 */
.L_x_95:
[----:B------:R-:W-:Y:S05]  /*5440*/  BSYNC.RECONVERGENT B3 ;  /* 0x0000000000037941 */ /* 0x000fea0003800200 */
.L_x_94:
        /* <DEDUP_REMOVED lines=30> */
.L_x_97:
[----:B------:R-:W-:Y:S05]  /*5630*/  BSYNC.RECONVERGENT B3 ;  /* 0x0000000000037941 */ /* 0x000fea0003800200 */
.L_x_96:
[----:B------:R-:W0:Y:S01]  /*5640*/  MUFU.RCP64H R3, R25 ;  /* 0x0000001900037308 */ /* 0x000e220000001800 */
[----:B------:R-:W-:Y:S01]  /*5650*/  IMAD.MOV.U32 R2, RZ, RZ, 0x1 ;  /* 0x00000001ff027424 */ /* 0x000fe200078e00ff */
        /* <DEDUP_REMOVED lines=25> */
.L_x_99:
[----:B------:R-:W-:Y:S05]  /*57f0*/  BSYNC.RECONVERGENT B3 ;  /* 0x0000000000037941 */ /* 0x000fea0003800200 */
.L_x_98:
[----:B------:R-:W0:Y:S01]  /*5800*/  LDCU UR4, c[0x0][0x3bc] ;  /* 0x00007780ff0477ac */ /* 0x000e220008000800 */
[----:B------:R-:W-:Y:S01]  /*5810*/  DFMA R2, R2, -3, R102 ;  /* 0xc00800000202782b */ /* 0x000fe20000000066 */
[----:B------:R-:W-:Y:S01]  /*5820*/  VIADD R34, R34, 0x1 ;  /* 0x0000000122227836 */ /* 0x000fe20000000000 */
[----:B------:R-:W-:-:S06]  /*5830*/  DMUL R10, R36, -R10 ;  /* 0x8000000a240a7228 */ /* 0x000fcc0000000000 */
[----:B------:R-:W-:Y:S02]  /*5840*/  DMUL R2, R2, 0.5 ;  /* 0x3fe0000002027828 */ /* 0x000fe40000000000 */
[-C--:B------:R-:W-:Y:S02]  /*5850*/  DFMA R74, R114, R10.reuse, R74 ;  /* 0x0000000a724a722b */ /* 0x080fe4000000004a */
[CC--:B------:R-:W-:Y:S02]  /*5860*/  DFMA R72, R120.reuse, R10.reuse, R72 ;  /* 0x0000000a7848722b */ /* 0x0c0fe40000000048 */
[----:B------:R-:W-:Y:S02]  /*5870*/  DFMA R68, R120, R10, R68 ;  /* 0x0000000a7844722b */ /* 0x000fe40000000044 */
[----:B------:R-:W-:Y:S01]  /*5880*/  DFMA R2, -R18, R2, R28 ;  /* 0x000000021202722b */ /* 0x000fe2000000011c */
[----:B0-----:R-:W-:Y:S01]  /*5890*/  ISETP.NE.AND P0, PT, R34, UR4, PT ;  /* 0x0000000422007c0c */ /* 0x001fe2000bf05270 */
[----:B------:R-:W-:-:S02]  /*58a0*/  DFMA R66, R32, R10, R66 ;  /* 0x0000000a2042722b */ /* 0x000fc40000000042 */
[CC--:B------:R-:W-:Y:S02]  /*58b0*/  DFMA R70, R100.reuse, R10.reuse, R70 ;  /* 0x0000000a6446722b */ /* 0x0c0fe40000000046 */
[-C--:B------:R-:W-:Y:S02]  /*58c0*/  DFMA R62, R100, R10.reuse, R62 ;  /* 0x0000000a643e722b */ /* 0x080fe4000000003e */
[CC--:B------:R-:W-:Y:S02]  /*58d0*/  DFMA R64, R12.reuse, R10.reuse, R64 ;  /* 0x0000000a0c40722b */ /* 0x0c0fe40000000040 */
[-C--:B------:R-:W-:Y:S02]  /*58e0*/  DFMA R60, R12, R10.reuse, R60 ;  /* 0x0000000a0c3c722b */ /* 0x080fe4000000003c */
[----:B------:R-:W-:Y:S02]  /*58f0*/  DFMA R58, R2, R10, R58 ;  /* 0x0000000a023a722b */ /* 0x000fe4000000003a */
[----:B------:R-:W-:Y:S09]  /*5900*/  @P0 BRA `(.L_x_100) ;  /* 0xffffffd8006c0947 */ /* 0x000ff2000383ffff */
[----:B------:R-:W0:Y:S01]  /*5910*/  LDCU UR4, c[0x0][0x3b8] ;  /* 0x00007700ff0477ac */ /* 0x000e220008000800 */
[----:B------:R-:W-:-:S05]  /*5920*/  VIADD R9, R9, 0x1 ;  /* 0x0000000109097836 */ /* 0x000fca0000000000 */
[----:B0-----:R-:W-:-:S13]  /*5930*/  ISETP.NE.AND P0, PT, R9, UR4, PT ;  /* 0x0000000409007c0c */ /* 0x001fda000bf05270 */
[----:B------:R-:W-:Y:S05]  /*5940*/  @P0 BRA `(.L_x_101) ;  /* 0xffffffd800580947 */ /* 0x000fea000383ffff */
.L_x_54:
[----:B------:R-:W-:Y:S05]  /*5950*/  BSYNC.RECONVERGENT B1 ;  /* 0x0000000000017941 */ /* 0x000fea0003800200 */
.L_x_6:
[----:B------:R-:W-:Y:S01]  /*5960*/  HFMA2 R5, -RZ, RZ, -2.0859375, 0 ;  /* 0xc02c0000ff057431 */ /* 0x000fe200000001ff */
[----:B------:R-:W-:Y:S01]  /*5970*/  BSSY.RECONVERGENT B1, `(.L_x_102) ;  /* 0x0000006000017945 */ /* 0x000fe20003800200 */
[----:B------:R-:W-:Y:S01]  /*5980*/  MOV R6, RZ ;  /* 0x000000ff00067202 */ /* 0x000fe20000000f00 */
[----:B------:R-:W-:Y:S01]  /*5990*/  IMAD.MOV.U32 R4, RZ, RZ, 0x40240000 ;  /* 0x40240000ff047424 */ /* 0x000fe200078e00ff */
[----:B------:R-:W-:Y:S01]  /*59a0*/  MOV R2, 0x59d0 ;  /* 0x000059d000027802 */ /* 0x000fe20000000f00 */
[----:B------:R-:W-:-:S07]  /*59b0*/  IMAD.MOV.U32 R3, RZ, RZ, RZ ;  /* 0x000000ffff037224 */ /* 0x000fce00078e00ff */
[----:B-----5:R-:W-:Y:S05]  /*59c0*/  CALL.REL.NOINC `($_Z17kernelPPnewGlayerPddddPKdS1_S1_iiS1_S1_S1_S1_iS1_S1_S1_S1_$__internal_accurate_pow) ;  /* 0x00000024009c7944 */ /* 0x020fea0003c00000 */
[----:B------:R-:W-:Y:S05]  /*59d0*/  BSYNC.RECONVERGENT B1 ;  /* 0x0000000000017941 */ /* 0x000fea0003800200 */
.L_x_102:
[----:B------:R-:W0:Y:S01]  /*59e0*/  LDCU UR4, c[0x0][0x39c] ;  /* 0x00007380ff0477ac */ /* 0x000e220008000800 */
[----:B------:R-:W1:Y:S01]  /*59f0*/  LDC.64 R14, c[0x0][0x398] ;  /* 0x0000e600ff0e7b82 */ /* 0x000e620000000a00 */
[----:B------:R-:W-:Y:S01]  /*5a00*/  IMAD.MOV.U32 R6, RZ, RZ, 0x1 ;  /* 0x00000001ff067424 */ /* 0x000fe200078e00ff */
[----:B------:R-:W-:Y:S01]  /*5a10*/  MOV R11, R3 ;  /* 0x00000003000b7202 */ /* 0x000fe20000000f00 */
[----:B------:R-:W-:Y:S01]  /*5a20*/  IMAD.MOV.U32 R10, RZ, RZ, R4 ;  /* 0x000000ffff0a7224 */ /* 0x000fe200078e0004 */
[----:B------:R-:W-:Y:S01]  /*5a30*/  BSSY.RECONVERGENT B1, `(.L_x_103) ;  /* 0x000001b000017945 */ /* 0x000fe20003800200 */
[----:B------:R-:W-:-:S04]  /*5a40*/  IMAD.MOV.U32 R4, RZ, RZ, RZ ;  /* 0x000000ffff047224 */ /* 0x000fc800078e00ff */
[----:B------:R-:W-:-:S06]  /*5a50*/  DSETP.GT.AND P0, PT, |R74|, R10, PT ;  /* 0x0000000a4a00722a */ /* 0x000fcc0003f04200 */
[----:B------:R-:W-:Y:S01]  /*5a60*/  FSEL R5, RZ, 1.875, !P0 ;  /* 0x3ff00000ff057808 */ /* 0x000fe20004000000 */
[----:B0-----:R-:W1:Y:S05]  /*5a70*/  MUFU.RCP64H R7, UR4 ;  /* 0x0000000400077d08 */ /* 0x001e6a0008001800 */
[----:B------:R-:W-:-:S10]  /*5a80*/  DMUL R74, R74, R4 ;  /* 0x000000044a4a7228 */ /* 0x000fd40000000000 */
[----:B------:R-:W-:Y:S01]  /*5a90*/  FSETP.GEU.AND P1, PT, |R75|, 6.5827683646048100446e-37, PT ;  /* 0x036000004b00780b */ /* 0x000fe20003f2e200 */
        /* <DEDUP_REMOVED lines=18> */
[----:B------:R-:W-:Y:S01]  /*5bc0*/  MOV R12, R4 ;  /* 0x00000004000c7202 */ /* 0x000fe20000000f00 */
[----:B------:R-:W-:-:S07]  /*5bd0*/  IMAD.MOV.U32 R13, RZ, RZ, R3 ;  /* 0x000000ffff0d7224 */ /* 0x000fce00078e0003 */
.L_x_104:
[----:B------:R-:W-:Y:S05]  /*5be0*/  BSYNC.RECONVERGENT B1 ;  /* 0x0000000000017941 */ /* 0x000fea0003800200 */
.L_x_103:
[----:B------:R-:W0:Y:S01]  /*5bf0*/  LDCU UR4, c[0x0][0x39c] ;  /* 0x00007380ff0477ac */ /* 0x000e220008000800 */
[----:B------:R-:W1:Y:S01]  /*5c00*/  LDC.64 R6, c[0x0][0x398] ;  /* 0x0000e600ff067b82 */ /* 0x000e620000000a00 */
[----:B------:R-:W-:Y:S01]  /*5c10*/  IMAD.MOV.U32 R2, RZ, RZ, 0x1 ;  /* 0x00000001ff027424 */ /* 0x000fe200078e00ff */
[----:B------:R-:W-:Y:S01]  /*5c20*/  DSETP.GT.AND P0, PT, |R72|, R10, PT ;  /* 0x0000000a4800722a */ /* 0x000fe20003f04200 */
[----:B------:R-:W-:Y:S01]  /*5c30*/  BSSY.RECONVERGENT B1, `(.L_x_105) ;  /* 0x0000019000017945 */ /* 0x000fe20003800200 */
[----:B0-----:R-:W1:Y:S03]  /*5c40*/  MUFU.RCP64H R3, UR4 ;  /* 0x0000000400037d08 */ /* 0x001e660008001800 */
[----:B-1----:R-:W-:-:S08]  /*5c50*/  DFMA R4, R2, -R6, 1 ;  /* 0x3ff000000204742b */ /* 0x002fd00000000806 */
[----:B------:R-:W-:-:S08]  /*5c60*/  DFMA R4, R4, R4, R4 ;  /* 0x000000040404722b */ /* 0x000fd00000000004 */
[----:B------:R-:W-:Y:S01]  /*5c70*/  DFMA R8, R2, R4, R2 ;  /* 0x000000040208722b */ /* 0x000fe20000000002 */
[----:B------:R-:W-:Y:S02]  /*5c80*/  FSEL R3, RZ, 1.875, !P0 ;  /* 0x3ff00000ff037808 */ /* 0x000fe40004000000 */
[----:B------:R-:W-:-:S05]  /*5c90*/  MOV R2, RZ ;  /* 0x000000ff00027202 */ /* 0x000fca0000000f00 */
[----:B------:R-:W-:Y:S02]  /*5ca0*/  DFMA R14, R8, -R6, 1 ;  /* 0x3ff00000080e742b */ /* 0x000fe40000000806 */
[----:B------:R-:W-:-:S06]  /*5cb0*/  DMUL R4, R72, R2 ;  /* 0x0000000248047228 */ /* 0x000fcc0000000000 */
[----:B------:R-:W-:-:S04]  /*5cc0*/  DFMA R8, R8, R14, R8 ;  /* 0x0000000e0808722b */ /* 0x000fc80000000008 */
[----:B------:R-:W-:-:S04]  /*5cd0*/  FSETP.GEU.AND P1, PT, |R5|, 6.5827683646048100446e-37, PT ;  /* 0x036000000500780b */ /* 0x000fc80003f2e200 */
        /* <DEDUP_REMOVED lines=9> */
[----:B0-----:R-:W-:Y:S01]  /*5d70*/  IMAD.U32 R6, RZ, RZ, UR10 ;  /* 0x0000000aff067e24 */ /* 0x001fe2000f8e00ff */
[----:B------:R-:W-:-:S07]  /*5d80*/  MOV R7, UR11 ;  /* 0x0000000b00077c02 */ /* 0x000fce0008000f00 */
[----:B------:R-:W-:Y:S05]  /*5d90*/  CALL.REL.NOINC `($__internal_1_$__cuda_sm20_div_rn_f64_full) ;  /* 0x0000001800607944 */ /* 0x000fea0003c00000 */
[----:B------:R-:W-:Y:S02]  /*5da0*/  IMAD.MOV.U32 R14, RZ, RZ, R4 ;  /* 0x000000ffff0e7224 */ /* 0x000fe400078e0004 */
[----:B------:R-:W-:-:S07]  /*5db0*/  IMAD.MOV.U32 R15, RZ, RZ, R3 ;  /* 0x000000ffff0f7224 */ /* 0x000fce00078e0003 */
.L_x_106:
[----:B------:R-:W-:Y:S05]  /*5dc0*/  BSYNC.RECONVERGENT B1 ;  /* 0x0000000000017941 */ /* 0x000fea0003800200 */
.L_x_105:
[----:B------:R-:W0:Y:S01]  /*5dd0*/  LDCU UR4, c[0x0][0x39c] ;  /* 0x00007380ff0477ac */ /* 0x000e220008000800 */
[----:B------:R-:W1:Y:S01]  /*5de0*/  LDC.64 R6, c[0x0][0x398] ;  /* 0x0000e600ff067b82 */ /* 0x000e620000000a00 */
[----:B------:R-:W-:Y:S01]  /*5df0*/  MOV R2, 0x1 ;  /* 0x0000000100027802 */ /* 0x000fe20000000f00 */
[----:B------:R-:W-:Y:S01]  /*5e00*/  DSETP.GT.AND P0, PT, |R70|, R10, PT ;  /* 0x0000000a4600722a */ /* 0x000fe20003f04200 */
[----:B------:R-:W-:Y:S01]  /*5e10*/  BSSY.RECONVERGENT B1, `(.L_x_107) ;  /* 0x0000019000017945 */ /* 0x000fe20003800200 */
[----:B0-----:R-:W1:Y:S03]  /*5e20*/  MUFU.RCP64H R3, UR4 ;  /* 0x0000000400037d08 */ /* 0x001e660008001800 */
[----:B-1----:R-:W-:-:S08]  /*5e30*/  DFMA R4, R2, -R6, 1 ;  /* 0x3ff000000204742b */ /* 0x002fd00000000806 */
[----:B------:R-:W-:-:S08]  /*5e40*/  DFMA R4, R4, R4, R4 ;  /* 0x000000040404722b */ /* 0x000fd00000000004 */
[----:B------:R-:W-:Y:S01]  /*5e50*/  DFMA R8, R2, R4, R2 ;  /* 0x000000040208722b */ /* 0x000fe20000000002 */
[----:B------:R-:W-:Y:S01]  /*5e60*/  FSEL R3, RZ, 1.875, !P0 ;  /* 0x3ff00000ff037808 */ /* 0x000fe20004000000 */
[----:B------:R-:W-:-:S06]  /*5e70*/  IMAD.MOV.U32 R2, RZ, RZ, RZ ;  /* 0x000000ffff027224 */ /* 0x000fcc00078e00ff */
        /* <DEDUP_REMOVED lines=12> */
[----:B------:R-:W-:Y:S02]  /*5f40*/  MOV R2, 0x5f80 ;  /* 0x00005f8000027802 */ /* 0x000fe40000000f00 */
[----:B0-----:R-:W-:Y:S01]  /*5f50*/  MOV R6, UR10 ;  /* 0x0000000a00067c02 */ /* 0x001fe20008000f00 */
[----:B------:R-:W-:-:S07]  /*5f60*/  IMAD.U32 R7, RZ, RZ, UR11 ;  /* 0x0000000bff077e24 */ /* 0x000fce000f8e00ff */
[----:B------:R-:W-:Y:S05]  /*5f70*/  CALL.REL.NOINC `($__internal_1_$__cuda_sm20_div_rn_f64_full) ;  /* 0x0000001400e87944 */ /* 0x000fea0003c00000 */
[----:B------:R-:W-:Y:S01]  /*5f80*/  IMAD.MOV.U32 R16, RZ, RZ, R4 ;  /* 0x000000ffff107224 */ /* 0x000fe200078e0004 */
[----:B------:R-:W-:-:S07]  /*5f90*/  MOV R17, R3 ;  /* 0x0000000300117202 */ /* 0x000fce0000000f00 */
.L_x_108:
[----:B------:R-:W-:Y:S05]  /*5fa0*/  BSYNC.RECONVERGENT B1 ;  /* 0x0000000000017941 */ /* 0x000fea0003800200 */
.L_x_107:
        /* <DEDUP_REMOVED lines=22> */
[----:B------:R-:W-:Y:S02]  /*6110*/  MOV R3, R5 ;  /* 0x0000000500037202 */ /* 0x000fe40000000f00 */
[----:B------:R-:W-:Y:S01]  /*6120*/  MOV R2, 0x6160 ;  /* 0x0000616000027802 */ /* 0x000fe20000000f00 */
[----:B0-----:R-:W-:Y:S02]  /*6130*/  IMAD.U32 R6, RZ, RZ, UR10 ;  /* 0x0000000aff067e24 */ /* 0x001fe4000f8e00ff */
[----:B------:R-:W-:-:S07]  /*6140*/  IMAD.U32 R7, RZ, RZ, UR11 ;  /* 0x0000000bff077e24 */ /* 0x000fce000f8e00ff */
[----:B------:R-:W-:Y:S05]  /*6150*/  CALL.REL.NOINC `($__internal_1_$__cuda_sm20_div_rn_f64_full) ;  /* 0x0000001400707944 */ /* 0x000fea0003c00000 */
[----:B------:R-:W-:Y:S01]  /*6160*/  MOV R18, R4 ;  /* 0x0000000400127202 */ /* 0x000fe20000000f00 */
[----:B------:R-:W-:-:S07]  /*6170*/  IMAD.MOV.U32 R19, RZ, RZ, R3 ;  /* 0x000000ffff137224 */ /* 0x000fce00078e0003 */
.L_x_110:
[----:B------:R-:W-:Y:S05]  /*6180*/  BSYNC.RECONVERGENT B1 ;  /* 0x0000000000017941 */ /* 0x000fea0003800200 */
.L_x_109:
        /* <DEDUP_REMOVED lines=29> */
.L_x_112:
[----:B------:R-:W-:Y:S05]  /*6360*/  BSYNC.RECONVERGENT B1 ;  /* 0x0000000000017941 */ /* 0x000fea0003800200 */
.L_x_111:
        /* <DEDUP_REMOVED lines=29> */
.L_x_114:
[----:B------:R-:W-:Y:S05]  /*6540*/  BSYNC.RECONVERGENT B1 ;  /* 0x0000000000017941 */ /* 0x000fea0003800200 */
.L_x_113:
        /* <DEDUP_REMOVED lines=29> */
.L_x_116:
[----:B------:R-:W-:Y:S05]  /*6720*/  BSYNC.RECONVERGENT B1 ;  /* 0x0000000000017941 */ /* 0x000fea0003800200 */
.L_x_115:
        /* <DEDUP_REMOVED lines=29> */
.L_x_118:
[----:B------:R-:W-:Y:S05]  /*6900*/  BSYNC.RECONVERGENT B1 ;  /* 0x0000000000017941 */ /* 0x000fea0003800200 */
.L_x_117:
        /* <DEDUP_REMOVED lines=28> */
[----:B------:R-:W-:-:S07]  /*6ad0*/  MOV R2, R4 ;  /* 0x0000000400027202 */ /* 0x000fce0000000f00 */
.L_x_120:
[----:B------:R-:W-:Y:S05]  /*6ae0*/  BSYNC.RECONVERGENT B1 ;  /* 0x0000000000017941 */ /* 0x000fea0003800200 */
.L_x_119:
[----:B------:R-:W0:Y:S01]  /*6af0*/  S2R R29, SR_TID.X ;  /* 0x00000000001d7919 */ /* 0x000e220000002100 */
[----:B------:R-:W0:Y:S01]  /*6b00*/  LDCU UR4, c[0x0][0x3e0] ;  /* 0x00007c00ff0477ac */ /* 0x000e220008000800 */
[----:B------:R-:W1:Y:S01]  /*6b10*/  LDC.64 R8, c[0x0][0x3b0] ;  /* 0x0000ec00ff087b82 */ /* 0x000e620000000a00 */
[----:B0-----:R-:W-:-:S04]  /*6b20*/  IMAD R4, R29, UR4, R0 ;  /* 0x000000041d047c24 */ /* 0x001fc8000f8e0200 */
[----:B------:R-:W-:-:S04]  /*6b30*/  IMAD R11, R4, 0x3, RZ ;  /* 0x00000003040b7824 */ /* 0x000fc800078e02ff */
[----:B------:R-:W-:-:S04]  /*6b40*/  VIADD R7, R11, 0x1 ;  /* 0x000000010b077836 */ /* 0x000fc80000000000 */
[----:B-1----:R-:W-:-:S04]  /*6b50*/  IMAD.WIDE.U32 R6, R7, 0x8, R8 ;  /* 0x0000000807067825 */ /* 0x002fc800078e0008 */
[C-C-:B------:R-:W-:Y:S02]  /*6b60*/  IMAD.WIDE.U32 R4, R11.reuse, 0x8, R8.reuse ;  /* 0x000000080b047825 */ /* 0x140fe400078e0008 */
[----:B------:R-:W2:Y:S02]  /*6b70*/  LDG.E.64 R6, desc[UR6][R6.64] ;  /* 0x0000000606067981 */ /* 0x000ea4000c1e1b00 */
[----:B------:R-:W-:Y:S02]  /*6b80*/  VIADD R11, R11, 0x2 ;  /* 0x000000020b0b7836 */ /* 0x000fe40000000000 */
[----:B------:R-:W3:Y:S02]  /*6b90*/  LDG.E.64 R4, desc[UR6][R4.64] ;  /* 0x0000000604047981 */ /* 0x000ee4000c1e1b00 */
[----:B------:R-:W-:-:S06]  /*6ba0*/  IMAD.WIDE.U32 R8, R11, 0x8, R8 ;  /* 0x000000080b087825 */ /* 0x000fcc00078e0008 */
[----:B------:R-:W4:Y:S01]  /*6bb0*/  LDG.E.64 R8, desc[UR6][R8.64] ;  /* 0x0000000608087981 */ /* 0x000f22000c1e1b00 */
[----:B------:R-:W0:Y:S01]  /*6bc0*/  S2R R11, SR_CgaCtaId ;  /* 0x00000000000b7919 */ /* 0x000e220000008800 */
[C---:B--2---:R-:W-:Y:S02]  /*6bd0*/  DMUL R14, R6.reuse, R14 ;  /* 0x0000000e060e7228 */ /* 0x044fe40000000000 */
[C---:B------:R-:W-:Y:S02]  /*6be0*/  DMUL R20, R6.reuse, R20 ;  /* 0x0000001406147228 */ /* 0x040fe40000000000 */
[----:B------:R-:W-:-:S04]  /*6bf0*/  DMUL R26, R6, R26 ;  /* 0x0000001a061a7228 */ /* 0x000fc80000000000 */
[C---:B---3--:R-:W-:Y:S02]  /*6c00*/  DFMA R14, R4.reuse, R12, R14 ;  /* 0x0000000c040e722b */ /* 0x048fe4000000000e */
[C---:B------:R-:W-:Y:S02]  /*6c10*/  DFMA R20, R4.reuse, R18, R20 ;  /* 0x000000120414722b */ /* 0x040fe40000000014 */
[----:B------:R-:W-:Y:S01]  /*6c20*/  DFMA R26, R4, R24, R26 ;  /* 0x00000018041a722b */ /* 0x000fe2000000001a */
[----:B------:R-:W-:-:S03]  /*6c30*/  MOV R4, 0x400 ;  /* 0x0000040000047802 */ /* 0x000fc60000000f00 */
[C---:B----4-:R-:W-:Y:S02]  /*6c40*/  DFMA R14, R8.reuse, R16, R14 ;  /* 0x00000010080e722b */ /* 0x050fe4000000000e */
[C---:B------:R-:W-:Y:S01]  /*6c50*/  DFMA R20, R8.reuse, R22, R20 ;  /* 0x000000160814722b */ /* 0x040fe20000000014 */
[----:B0-----:R-:W-:Y:S01]  /*6c60*/  LEA R4, R11, R4, 0x18 ;  /* 0x000000040b047211 */ /* 0x001fe200078ec0ff */
[----:B------:R-:W-:-:S04]  /*6c70*/  DFMA R26, R8, R2, R26 ;  /* 0x00000002081a722b */ /* 0x000fc8000000001a */
[----:B------:R-:W-:Y:S01]  /*6c80*/  DADD R76, R76, R14 ;  /* 0x000000004c4c7229 */ /* 0x000fe2000000000e */
[----:B------:R-:W-:Y:S01]  /*6c90*/  IMAD R29, R29, 0x18, R4 ;  /* 0x000000181d1d7824 */ /* 0x000fe200078e0204 */
[----:B------:R-:W-:Y:S02]  /*6ca0*/  DADD R78, R78, R20 ;  /* 0x000000004e4e7229 */ /* 0x000fe40000000014 */
[----:B------:R-:W-:-:S03]  /*6cb0*/  DADD R80, R80, R26 ;  /* 0x0000000050507229 */ /* 0x000fc6000000001a */
[----:B------:R0:W-:Y:S04]  /*6cc0*/  STS.64 [R29], R76 ;  /* 0x0000004c1d007388 */ /* 0x0001e80000000a00 */
[----:B------:R0:W-:Y:S04]  /*6cd0*/  STS.64 [R29+0x8], R78 ;  /* 0x0000084e1d007388 */ /* 0x0001e80000000a00 */
[----:B------:R0:W-:Y:S02]  /*6ce0*/  STS.64 [R29+0x10], R80 ;  /* 0x000010501d007388 */ /* 0x0001e40000000a00 */
.L_x_5:
[----:B------:R-:W-:Y:S05]  /*6cf0*/  BSYNC.RECONVERGENT B0 ;  /* 0x0000000000007941 */ /* 0x000fea0003800200 */
.L_x_4:
[----:B------:R-:W1:Y:S01]  /*6d00*/  LDCU UR4, c[0x0][0x3e0] ;  /* 0x00007c00ff0477ac */ /* 0x000e620008000800 */
[----:B------:R-:W-:-:S05]  /*6d10*/  SHF.L.U32 R3, R0, 0x1, RZ ;  /* 0x0000000100037819 */ /* 0x000fca00000006ff */
[----:B------:R-:W-:-:S04]  /*6d20*/  IMAD R0, R0, 0x3, -R3 ;  /* 0x0000000300007824 */ /* 0x000fc800078e0a03 */
[----:B------:R-:W-:-:S05]  /*6d30*/  VIADD R0, R0, 0x1 ;  /* 0x0000000100007836 */ /* 0x000fca0000000000 */
[----:B-1----:R-:W-:-:S13]  /*6d40*/  ISETP.NE.AND P0, PT, R0, UR4, PT ;  /* 0x0000000400007c0c */ /* 0x002fda000bf05270 */
[----:B------:R-:W-:Y:S05]  /*6d50*/  @P0 BRA `(.L_x_121) ;  /* 0xffffff9400c00947 */ /* 0x000fea000383ffff */
.L_x_0:
[----:B------:R-:W1:Y:S01]  /*6d60*/  LDCU UR4, c[0x0][0x360] ;  /* 0x00006c00ff0477ac */ /* 0x000e620008000800 */
[----:B------:R-:W-:Y:S01]  /*6d70*/  IMAD.MOV.U32 R5, RZ, RZ, 0x3dc6b27f ;  /* 0x3dc6b27fff057424 */ /* 0x000fe200078e00ff */
[----:B------:R-:W2:Y:S01]  /*6d80*/  S2R R8, SR_TID.X ;  /* 0x0000000000087919 */ /* 0x000ea20000002100 */
[----:B------:R-:W-:Y:S01]  /*6d90*/  BSSY.RECONVERGENT B0, `(.L_x_122) ;  /* 0x0000024000007945 */ /* 0x000fe20003800200 */
[----:B------:R-:W-:Y:S01]  /*6da0*/  IMAD.MOV.U32 R6, RZ, RZ, RZ ;  /* 0x000000ffff067224 */ /* 0x000fe200078e00ff */
[----:B------:R-:W-:Y:S01]  /*6db0*/  BAR.SYNC.DEFER_BLOCKING 0x0 ;  /* 0x0000000000007b1d */ /* 0x000fe20000010000 */
[----:B-1----:R-:W-:-:S04]  /*6dc0*/  I2FP.F32.U32 R2, UR4 ;  /* 0x0000000400027c45 */ /* 0x002fc80008201000 */
[C---:B------:R-:W-:Y:S01]  /*6dd0*/  ISETP.GT.U32.AND P0, PT, R2.reuse, 0x7f7fffff, PT ;  /* 0x7f7fffff0200780c */ /* 0x040fe20003f04070 */
[----:B------:R-:W-:-:S05]  /*6de0*/  VIADD R0, R2, 0xc0cafb0d ;  /* 0xc0cafb0d02007836 */ /* 0x000fca0000000000 */
[----:B------:R-:W-:-:S04]  /*6df0*/  LOP3.LUT R3, R0, 0xff800000, RZ, 0xc0, !PT ;  /* 0xff80000000037812 */ /* 0x000fc800078ec0ff */
[----:B------:R-:W-:-:S05]  /*6e00*/  IADD3 R0, PT, PT, R2, -R3, RZ ;  /* 0x8000000302007210 */ /* 0x000fca0007ffe0ff */
[----:B------:R-:W-:Y:S01]  /*6e10*/  FADD R4, R0, -1 ;  /* 0xbf80000000047421 */ /* 0x000fe20000000000 */
[----:B------:R-:W-:Y:S01]  /*6e20*/  I2FP.F32.S32 R0, R3 ;  /* 0x0000000300007245 */ /* 0x000fe20000201400 */
[----:B------:R-:W-:Y:S02]  /*6e30*/  IMAD.MOV.U32 R3, RZ, RZ, 0x7f800000 ;  /* 0x7f800000ff037424 */ /* 0x000fe400078e00ff */
[----:B------:R-:W-:Y:S02]  /*6e40*/  FFMA R5, R4, R5, -0.16845393180847167969 ;  /* 0xbe2c7f3004057423 */ /* 0x000fe40000000005 */
[----:B------:R-:W-:Y:S02]  /*6e50*/  FFMA R0, R0, 1.1920928955078125e-07, RZ ;  /* 0x3400000000007823 */ /* 0x000fe400000000ff */
[----:B------:R-:W-:-:S04]  /*6e60*/  FFMA R5, R4, R5, 0.1716887056827545166 ;  /* 0x3e2fcf2a04057423 */ /* 0x000fc80000000005 */
[----:B------:R-:W-:-:S04]  /*6e70*/  FFMA R5, R4, R5, -0.17900948226451873779 ;  /* 0xbe374e4304057423 */ /* 0x000fc80000000005 */
[----:B------:R-:W-:-:S04]  /*6e80*/  FFMA R5, R4, R5, 0.20512372255325317383 ;  /* 0x3e520bf404057423 */ /* 0x000fc80000000005 */
[----:B------:R-:W-:-:S04]  /*6e90*/  FFMA R5, R4, R5, -0.24046532809734344482 ;  /* 0xbe763c8b04057423 */ /* 0x000fc80000000005 */
[----:B------:R-:W-:-:S04]  /*6ea0*/  FFMA R5, R4, R5, 0.28857114911079406738 ;  /* 0x3e93bf9904057423 */ /* 0x000fc80000000005 */
[----:B------:R-:W-:-:S04]  /*6eb0*/  FFMA R5, R4, R5, -0.36067417263984680176 ;  /* 0xbeb8aa4904057423 */ /* 0x000fc80000000005 */
[----:B------:R-:W-:-:S04]  /*6ec0*/  FFMA R5, R4, R5, 0.48089820146560668945 ;  /* 0x3ef6384a04057423 */ /* 0x000fc80000000005 */
[----:B------:R-:W-:-:S04]  /*6ed0*/  FFMA R5, R4, R5, -0.72134751081466674805 ;  /* 0xbf38aa3b04057423 */ /* 0x000fc80000000005 */
[----:B------:R-:W-:-:S04]  /*6ee0*/  FMUL R5, R4, R5 ;  /* 0x0000000504057220 */ /* 0x000fc80000400000 */
[----:B------:R-:W-:-:S04]  /*6ef0*/  FMUL R5, R4, R5 ;  /* 0x0000000504057220 */ /* 0x000fc80000400000 */
[----:B------:R-:W-:-:S04]  /*6f00*/  FFMA R5, R4, 1.4426950216293334961, R5 ;  /* 0x3fb8aa3b04057823 */ /* 0x000fc80000000005 */
[----:B------:R-:W-:Y:S01]  /*6f10*/  FADD R9, R0, R5 ;  /* 0x0000000500097221 */ /* 0x000fe20000000000 */
[----:B------:R-:W-:Y:S01]  /*6f20*/  @P0 FFMA R9, R2, R3, +INF ;  /* 0x7f80000002090423 */ /* 0x000fe20000000003 */
[----:B------:R-:W-:Y:S01]  /*6f30*/  MOV R0, 0x400 ;  /* 0x0000040000007802 */ /* 0x000fe20000000f00 */
[----:B------:R-:W1:Y:S01]  /*6f40*/  S2R R3, SR_CgaCtaId ;  /* 0x0000000000037919 */ /* 0x000e620000008800 */
[----:B------:R-:W-:-:S03]  /*6f50*/  MOV R2, 0x6fd0 ;  /* 0x00006fd000027802 */ /* 0x000fc60000000f00 */
[----:B------:R-:W3:Y:S08]  /*6f60*/  F2I.FLOOR.NTZ R9, R9 ;  /* 0x0000000900097305 */ /* 0x000ef00000207100 */
[----:B---3--:R-:W3:Y:S01]  /*6f70*/  I2F.F64 R4, R9 ;  /* 0x0000000900047312 */ /* 0x008ee20000201c00 */
[----:B-1----:R-:W-:Y:S02]  /*6f80*/  LEA R7, R3, R0, 0x18 ;  /* 0x0000000003077211 */ /* 0x002fe400078ec0ff */
[----:B---3--:R-:W-:Y:S01]  /*6f90*/  MOV R3, R4 ;  /* 0x0000000400037202 */ /* 0x008fe20000000f00 */
[----:B------:R-:W-:-:S02]  /*6fa0*/  IMAD.MOV.U32 R4, RZ, RZ, 0x40000000 ;  /* 0x40000000ff047424 */ /* 0x000fc400078e00ff */
[----:B--2---:R-:W-:-:S07]  /*6fb0*/  IMAD R0, R8, 0x18, R7 ;  /* 0x0000001808007824 */ /* 0x004fce00078e0207 */
[----:B0-----:R-:W-:Y:S05]  /*6fc0*/  CALL.REL.NOINC `($_Z17kernelPPnewGlayerPddddPKdS1_S1_iiS1_S1_S1_S1_iS1_S1_S1_S1_$__internal_accurate_pow) ;  /* 0x00000010001c7944 */ /* 0x001fea0003c00000 */
[----:B------:R-:W-:Y:S05]  /*6fd0*/  BSYNC.RECONVERGENT B0 ;  /* 0x0000000000007941 */ /* 0x000fea0003800200 */
.L_x_122:
[----:B------:R-:W-:Y:S01]  /*6fe0*/  ISETP.NE.AND P0, PT, R9, RZ, PT ;  /* 0x000000ff0900720c */ /* 0x000fe20003f05270 */
[----:B------:R-:W-:Y:S03]  /*6ff0*/  BSSY.RECONVERGENT B0, `(.L_x_123) ;  /* 0x0000014000007945 */ /* 0x000fe60003800200 */
[----:B------:R-:W-:Y:S02]  /*7000*/  FSEL R4, R4, RZ, P0 ;  /* 0x000000ff04047208 */ /* 0x000fe40000000000 */
[----:B------:R-:W-:-:S04]  /*7010*/  FSEL R5, R3, 1.875, P0 ;  /* 0x3ff0000003057808 */ /* 0x000fc80000000000 */
[----:B------:R-:W0:Y:S02]  /*7020*/  F2I.U32.F64.TRUNC R9, R4 ;  /* 0x0000000400097311 */ /* 0x000e24000030d000 */
[----:B0-----:R-:W-:-:S04]  /*7030*/  IADD3 R2, PT, PT, R9, R8, RZ ;  /* 0x0000000809027210 */ /* 0x001fc80007ffe0ff */
[----:B------:R-:W-:-:S13]  /*7040*/  ISETP.GE.U32.AND P0, PT, R2, UR4, PT ;  /* 0x0000000402007c0c */ /* 0x000fda000bf06070 */
[----:B------:R-:W-:Y:S05]  /*7050*/  @P0 BRA `(.L_x_124) ;  /* 0x0000000000340947 */ /* 0x000fea0003800000 */
[----:B------:R-:W-:Y:S01]  /*7060*/  IMAD R12, R9, 0x18, R0 ;  /* 0x00000018090c7824 */ /* 0x000fe200078e0200 */
[----:B------:R-:W-:Y:S04]  /*7070*/  LDS.64 R4, [R0] ;  /* 0x0000000000047984 */ /* 0x000fe80000000a00 */
[----:B------:R-:W0:Y:S04]  /*7080*/  LDS.64 R2, [R12] ;  /* 0x000000000c027984 */ /* 0x000e280000000a00 */
[----:B------:R-:W-:Y:S04]  /*7090*/  LDS.64 R6, [R0+0x8] ;  /* 0x0000080000067984 */ /* 0x000fe80000000a00 */
[----:B------:R-:W-:Y:S01]  /*70a0*/  LDS.64 R10, [R0+0x10] ;  /* 0x00001000000a7984 */ /* 0x000fe20000000a00 */
[----:B0-----:R-:W-:-:S07]  /*70b0*/  DADD R2, R2, R4 ;  /* 0x0000000002027229 */ /* 0x001fce0000000004 */
[----:B------:R-:W-:Y:S04]  /*70c0*/  STS.64 [R0], R2 ;  /* 0x0000000200007388 */ /* 0x000fe80000000a00 */
[----:B------:R-:W0:Y:S02]  /*70d0*/  LDS.64 R4, [R12+0x8] ;  /* 0x000008000c047984 */ /* 0x000e240000000a00 */
[----:B0-----:R-:W-:-:S07]  /*70e0*/  DADD R4, R4, R6 ;  /* 0x0000000004047229 */ /* 0x001fce0000000006 */
[----:B------:R-:W-:Y:S04]  /*70f0*/  STS.64 [R0+0x8], R4 ;  /* 0x0000080400007388 */ /* 0x000fe80000000a00 */
[----:B------:R-:W0:Y:S02]  /*7100*/  LDS.64 R6, [R12+0x10] ;  /* 0x000010000c067984 */ /* 0x000e240000000a00 */
[----:B0-----:R-:W-:-:S07]  /*7110*/  DADD R6, R6, R10 ;  /* 0x0000000006067229 */ /* 0x001fce000000000a */
[----:B------:R0:W-:Y:S04]  /*7120*/  STS.64 [R0+0x10], R6 ;  /* 0x0000100600007388 */ /* 0x0001e80000000a00 */
.L_x_124:
[----:B------:R-:W-:Y:S05]  /*7130*/  BSYNC.RECONVERGENT B0 ;  /* 0x0000000000007941 */ /* 0x000fea0003800200 */
.L_x_123:
[----:B------:R-:W-:Y:S01]  /*7140*/  BAR.SYNC.DEFER_BLOCKING 0x0 ;  /* 0x0000000000007b1d */ /* 0x000fe20000010000 */
[----:B------:R-:W-:-:S13]  /*7150*/  ISETP.GE.U32.AND P0, PT, R9, 0x2, PT ;  /* 0x000000020900780c */ /* 0x000fda0003f06070 */
[----:B------:R-:W-:Y:S05]  /*7160*/  @!P0 BRA `(.L_x_125) ;  /* 0x0000000000548947 */ /* 0x000fea0003800000 */
.L_x_127:
[----:B------:R-:W-:-:S04]  /*7170*/  SHF.R.U32.HI R13, RZ, 0x1, R9 ;  /* 0x00000001ff0d7819 */ /* 0x000fc80000011609 */
[----:B------:R-:W-:-:S13]  /*7180*/  ISETP.GE.U32.AND P0, PT, R8, R13, PT ;  /* 0x0000000d0800720c */ /* 0x000fda0003f06070 */
[----:B-1----:R-:W-:Y:S05]  /*7190*/  @P0 BRA `(.L_x_126) ;  /* 0x0000000000340947 */ /* 0x002fea0003800000 */
[----:B------:R-:W-:Y:S01]  /*71a0*/  IMAD R12, R13, 0x18, R0 ;  /* 0x000000180d0c7824 */ /* 0x000fe200078e0200 */
[----:B------:R-:W-:Y:S04]  /*71b0*/  LDS.64 R4, [R0] ;  /* 0x0000000000047984 */ /* 0x000fe80000000a00 */
[----:B------:R-:W1:Y:S04]  /*71c0*/  LDS.64 R2, [R12] ;  /* 0x000000000c027984 */ /* 0x000e680000000a00 */
[----:B0-----:R-:W-:Y:S04]  /*71d0*/  LDS.64 R6, [R0+0x8] ;  /* 0x0000080000067984 */ /* 0x001fe80000000a00 */
[----:B------:R-:W-:Y:S01]  /*71e0*/  LDS.64 R10, [R0+0x10] ;  /* 0x00001000000a7984 */ /* 0x000fe20000000a00 */
[----:B-1----:R-:W-:-:S07]  /*71f0*/  DADD R2, R2, R4 ;  /* 0x0000000002027229 */ /* 0x002fce0000000004 */
[----:B------:R-:W-:Y:S04]  /*7200*/  STS.64 [R0], R2 ;  /* 0x0000000200007388 */ /* 0x000fe80000000a00 */
[----:B------:R-:W0:Y:S02]  /*7210*/  LDS.64 R4, [R12+0x8] ;  /* 0x000008000c047984 */ /* 0x000e240000000a00 */
[----:B0-----:R-:W-:-:S07]  /*7220*/  DADD R4, R4, R6 ;  /* 0x0000000004047229 */ /* 0x001fce0000000006 */
[----:B------:R-:W-:Y:S04]  /*7230*/  STS.64 [R0+0x8], R4 ;  /* 0x0000080400007388 */ /* 0x000fe80000000a00 */
[----:B------:R-:W0:Y:S02]  /*7240*/  LDS.64 R6, [R12+0x10] ;  /* 0x000010000c067984 */ /* 0x000e240000000a00 */
[----:B0-----:R-:W-:-:S07]  /*7250*/  DADD R6, R6, R10 ;  /* 0x0000000006067229 */ /* 0x001fce000000000a */
[----:B------:R1:W-:Y:S04]  /*7260*/  STS.64 [R0+0x10], R6 ;  /* 0x0000100600007388 */ /* 0x0003e80000000a00 */
.L_x_126:
[----:B------:R-:W-:Y:S01]  /*7270*/  ISETP.GT.U32.AND P0, PT, R9, 0x3, PT ;  /* 0x000000030900780c */ /* 0x000fe20003f04070 */
[----:B------:R-:W-:Y:S05]  /*7280*/  WARPSYNC.ALL ;  /* 0x0000000000007948 */ /* 0x000fea0003800000 */
[----:B------:R-:W-:Y:S01]  /*7290*/  BAR.SYNC.DEFER_BLOCKING 0x0 ;  /* 0x0000000000007b1d */ /* 0x000fe20000010000 */
[----:B------:R-:W-:-:S06]  /*72a0*/  IMAD.MOV.U32 R9, RZ, RZ, R13 ;  /* 0x000000ffff097224 */ /* 0x000fcc00078e000d */
[----:B------:R-:W-:Y:S05]  /*72b0*/  @P0 BRA `(.L_x_127) ;  /* 0xfffffffc00ac0947 */ /* 0x000fea000383ffff */
.L_x_125:
[----:B------:R-:W-:-:S13]  /*72c0*/  ISETP.NE.AND P0, PT, R8, RZ, PT ;  /* 0x000000ff0800720c */ /* 0x000fda0003f05270 */
[----:B------:R-:W-:Y:S05]  /*72d0*/  @P0 EXIT ;  /* 0x000000000000094d */ /* 0x000fea0003800000 */
[----:B01----:R-:W0:Y:S01]  /*72e0*/  S2R R0, SR_CTAID.X ;  /* 0x0000000000007919 */ /* 0x003e220000002500 */
[----:B------:R-:W1:Y:S01]  /*72f0*/  LDC.64 R12, c[0x0][0x380] ;  /* 0x0000e000ff0c7b82 */ /* 0x000e620000000a00 */
[----:B0-----:R-:W-:-:S04]  /*7300*/  IMAD R15, R0, 0x3, RZ ;  /* 0x00000003000f7824 */ /* 0x001fc800078e02ff */
[----:B-1----:R-:W-:-:S05]  /*7310*/  IMAD.WIDE.U32 R2, R15, 0x8, R12 ;  /* 0x000000080f027825 */ /* 0x002fca00078e000c */
[----:B------:R-:W2:Y:S01]  /*7320*/  LDG.E.64 R8, desc[UR6][R2.64] ;  /* 0x0000000602087981 */ /* 0x000ea2000c1e1b00 */
[----:B------:R-:W0:Y:S01]  /*7330*/  S2UR UR5, SR_CgaCtaId ;  /* 0x00000000000579c3 */ /* 0x000e220000008800 */
[----:B------:R-:W-:Y:S01]  /*7340*/  UMOV UR4, 0x400 ;  /* 0x0000040000047882 */ /* 0x000fe20000000000 */
[----:B------:R-:W-:Y:S01]  /*7350*/  VIADD R11, R15, 0x1 ;  /* 0x000000010f0b7836 */ /* 0x000fe20000000000 */
[----:B0-----:R-:W-:-:S09]  /*7360*/  ULEA UR4, UR5, UR4, 0x18 ;  /* 0x0000000405047291 */ /* 0x001fd2000f8ec0ff */
[----:B------:R-:W2:Y:S02]  /*7370*/  LDS.128 R4, [UR4] ;  /* 0x00000004ff047984 */ /* 0x000ea40008000c00 */
[----:B--2---:R-:W-:Y:S01]  /*7380*/  DADD R4, R4, R8 ;  /* 0x0000000004047229 */ /* 0x004fe20000000008 */
[----:B------:R-:W-:-:S06]  /*7390*/  IMAD.WIDE.U32 R8, R11, 0x8, R12 ;  /* 0x000000080b087825 */ /* 0x000fcc00078e000c */
[----:B------:R-:W-:Y:S04]  /*73a0*/  STG.E.64 desc[UR6][R2.64], R4 ;  /* 0x0000000402007986 */ /* 0x000fe8000c101b06 */
[----:B------:R-:W2:Y:S01]  /*73b0*/  LDG.E.64 R10, desc[UR6][R8.64] ;  /* 0x00000006080a7981 */ /* 0x000ea2000c1e1b00 */
[----:B------:R-:W-:-:S05]  /*73c0*/  IADD3 R15, PT, PT, R15, 0x2, RZ ;  /* 0x000000020f0f7810 */ /* 0x000fca0007ffe0ff */
[----:B------:R-:W-:Y:S01]  /*73d0*/  IMAD.WIDE.U32 R12, R15, 0x8, R12 ;  /* 0x000000080f0c7825 */ /* 0x000fe200078e000c */
[----:B--2---:R-:W-:Y:S01]  /*73e0*/  DADD R6, R6, R10 ;  /* 0x0000000006067229 */ /* 0x004fe2000000000a */
[----:B------:R-:W0:Y:S06]  /*73f0*/  LDS.64 R10, [UR4+0x10] ;  /* 0x00001004ff0a7984 */ /* 0x000e2c0008000a00 */
[----:B------:R-:W-:Y:S04]  /*7400*/  STG.E.64 desc[UR6][R8.64], R6 ;  /* 0x0000000608007986 */ /* 0x000fe8000c101b06 */
[----:B------:R-:W0:Y:S02]  /*7410*/  LDG.E.64 R14, desc[UR6][R12.64] ;  /* 0x000000060c0e7981 */ /* 0x000e24000c1e1b00 */
[----:B0-----:R-:W-:-:S07]  /*7420*/  DADD R10, R10, R14 ;  /* 0x000000000a0a7229 */ /* 0x001fce000000000e */
[----:B------:R-:W-:Y:S01]  /*7430*/  STG.E.64 desc[UR6][R12.64], R10 ;  /* 0x0000000a0c007986 */ /* 0x000fe2000c101b06 */
[----:B------:R-:W-:Y:S05]  /*7440*/  EXIT ;  /* 0x000000000000794d */ /* 0x000fea0003800000 */
        .weak           $__internal_0_$__cuda_sm20_dblrcp_rn_slowpath_v3
        .type           $__internal_0_$__cuda_sm20_dblrcp_rn_slowpath_v3,@function
        .size           $__internal_0_$__cuda_sm20_dblrcp_rn_slowpath_v3,($__internal_1_$__cuda_sm20_div_rn_f64_full - $__internal_0_$__cuda_sm20_dblrcp_rn_slowpath_v3)
$__internal_0_$__cuda_sm20_dblrcp_rn_slowpath_v3:
[----:B------:R-:W-:Y:S01]  /*7450*/  IMAD.MOV.U32 R6, RZ, RZ, R5 ;  /* 0x000000ffff067224 */ /* 0x000fe200078e0005 */
[----:B------:R-:W-:Y:S01]  /*7460*/  BSSY.RECONVERGENT B3, `(.L_x_128) ;  /* 0x0000026000037945 */ /* 0x000fe20003800200 */
[----:B------:R-:W-:-:S06]  /*7470*/  IMAD.MOV.U32 R7, RZ, RZ, R4 ;  /* 0x000000ffff077224 */ /* 0x000fcc00078e0004 */
[----:B------:R-:W-:-:S14]  /*7480*/  DSETP.GTU.AND P0, PT, |R6|, +INF , PT ;  /* 0x7ff000000600742a */ /* 0x000fdc0003f0c200 */
[----:B------:R-:W-:Y:S05]  /*7490*/  @P0 BRA `(.L_x_129) ;  /* 0x0000000000800947 */ /* 0x000fea0003800000 */
[----:B------:R-:W-:-:S04]  /*74a0*/  LOP3.LUT R4, R4, 0x7fffffff, RZ, 0xc0, !PT ;  /* 0x7fffffff04047812 */ /* 0x000fc800078ec0ff */
[----:B------:R-:W-:-:S04]  /*74b0*/  IADD3 R5, PT, PT, R4, -0x1, RZ ;  /* 0xffffffff04057810 */ /* 0x000fc80007ffe0ff */
[----:B------:R-:W-:-:S13]  /*74c0*/  ISETP.GE.U32.AND P0, PT, R5, 0x7fefffff, PT ;  /* 0x7fefffff0500780c */ /* 0x000fda0003f06070 */
[----:B------:R-:W-:Y:S01]  /*74d0*/  @P0 LOP3.LUT R105, R7, 0x7ff00000, RZ, 0x3c, !PT ;  /* 0x7ff0000007690812 */ /* 0x000fe200078e3cff */
[----:B------:R-:W-:Y:S01]  /*74e0*/  @P0 IMAD.MOV.U32 R104, RZ, RZ, RZ ;  /* 0x000000ffff680224 */ /* 0x000fe200078e00ff */
[----:B------:R-:W-:Y:S06]  /*74f0*/  @P0 BRA `(.L_x_130) ;  /* 0x0000000000700947 */ /* 0x000fec0003800000 */
[----:B------:R-:W-:-:S13]  /*7500*/  ISETP.GE.U32.AND P0, PT, R4, 0x1000001, PT ;  /* 0x010000010400780c */ /* 0x000fda0003f06070 */
[----:B------:R-:W-:Y:S05]  /*7510*/  @!P0 BRA `(.L_x_131) ;  /* 0x0000000000388947 */ /* 0x000fea0003800000 */
[----:B------:R-:W-:Y:S01]  /*7520*/  VIADD R105, R7, 0xc0200000 ;  /* 0xc020000007697836 */ /* 0x000fe20000000000 */
[----:B------:R-:W-:Y:S01]  /*7530*/  MOV R104, R6 ;  /* 0x0000000600687202 */ /* 0x000fe20000000f00 */
[----:B------:R-:W-:Y:S02]  /*7540*/  IMAD.MOV.U32 R4, RZ, RZ, R3 ;  /* 0x000000ffff047224 */ /* 0x000fe400078e0003 */
[----:B------:R-:W0:Y:S04]  /*7550*/  MUFU.RCP64H R5, R105 ;  /* 0x0000006900057308 */ /* 0x000e280000001800 */
[----:B0-----:R-:W-:-:S08]  /*7560*/  DFMA R106, -R104, R4, 1 ;  /* 0x3ff00000686a742b */ /* 0x001fd00000000104 */
[----:B------:R-:W-:-:S08]  /*7570*/  DFMA R106, R106, R106, R106 ;  /* 0x0000006a6a6a722b */ /* 0x000fd0000000006a */
[----:B------:R-:W-:-:S08]  /*7580*/  DFMA R106, R4, R106, R4 ;  /* 0x0000006a046a722b */ /* 0x000fd00000000004 */
[----:B------:R-:W-:-:S08]  /*7590*/  DFMA R104, -R104, R106, 1 ;  /* 0x3ff000006868742b */ /* 0x000fd0000000016a */
[----:B------:R-:W-:-:S08]  /*75a0*/  DFMA R104, R106, R104, R106 ;  /* 0x000000686a68722b */ /* 0x000fd0000000006a */
[----:B------:R-:W-:-:S08]  /*75b0*/  DMUL R104, R104, 2.2250738585072013831e-308 ;  /* 0x0010000068687828 */ /* 0x000fd00000000000 */
[----:B------:R-:W-:-:S08]  /*75c0*/  DFMA R4, -R6, R104, 1 ;  /* 0x3ff000000604742b */ /* 0x000fd00000000168 */
[----:B------:R-:W-:-:S08]  /*75d0*/  DFMA R4, R4, R4, R4 ;  /* 0x000000040404722b */ /* 0x000fd00000000004 */
[----:B------:R-:W-:Y:S01]  /*75e0*/  DFMA R104, R104, R4, R104 ;  /* 0x000000046868722b */ /* 0x000fe20000000068 */
[----:B------:R-:W-:Y:S10]  /*75f0*/  BRA `(.L_x_130) ;  /* 0x0000000000307947 */ /* 0x000ff40003800000 */
.L_x_131:
[----:B------:R-:W-:Y:S01]  /*7600*/  DMUL R6, R6, 8.11296384146066816958e+31 ;  /* 0x4690000006067828 */ /* 0x000fe20000000000 */
[----:B------:R-:W-:-:S05]  /*7610*/  IMAD.MOV.U32 R4, RZ, RZ, R3 ;  /* 0x000000ffff047224 */ /* 0x000fca00078e0003 */
[----:B------:R-:W0:Y:S02]  /*7620*/  MUFU.RCP64H R5, R7 ;  /* 0x0000000700057308 */ /* 0x000e240000001800 */
[----:B0-----:R-:W-:-:S08]  /*7630*/  DFMA R104, -R6, R4, 1 ;  /* 0x3ff000000668742b */ /* 0x001fd00000000104 */
[----:B------:R-:W-:-:S08]  /*7640*/  DFMA R104, R104, R104, R104 ;  /* 0x000000686868722b */ /* 0x000fd00000000068 */
[----:B------:R-:W-:-:S08]  /*7650*/  DFMA R104, R4, R104, R4 ;  /* 0x000000680468722b */ /* 0x000fd00000000004 */
[----:B------:R-:W-:-:S08]  /*7660*/  DFMA R6, -R6, R104, 1 ;  /* 0x3ff000000606742b */ /* 0x000fd00000000168 */
[----:B------:R-:W-:-:S08]  /*7670*/  DFMA R6, R104, R6, R104 ;  /* 0x000000066806722b */ /* 0x000fd00000000068 */
[----:B------:R-:W-:Y:S01]  /*7680*/  DMUL R104, R6, 8.11296384146066816958e+31 ;  /* 0x4690000006687828 */ /* 0x000fe20000000000 */
[----:B------:R-:W-:Y:S10]  /*7690*/  BRA `(.L_x_130) ;  /* 0x0000000000087947 */ /* 0x000ff40003800000 */
.L_x_129:
[----:B------:R-:W-:Y:S02]  /*76a0*/  LOP3.LUT R105, R7, 0x80000, RZ, 0xfc, !PT ;  /* 0x0008000007697812 */ /* 0x000fe400078efcff */
[----:B------:R-:W-:-:S07]  /*76b0*/  MOV R104, R6 ;  /* 0x0000000600687202 */ /* 0x000fce0000000f00 */
.L_x_130:
[----:B------:R-:W-:Y:S05]  /*76c0*/  BSYNC.RECONVERGENT B3 ;  /* 0x0000000000037941 */ /* 0x000fea0003800200 */
.L_x_128:
[----:B------:R-:W-:Y:S01]  /*76d0*/  MOV R6, R2 ;  /* 0x0000000200067202 */ /* 0x000fe20000000f00 */
[----:B------:R-:W-:Y:S02]  /*76e0*/  IMAD.MOV.U32 R7, RZ, RZ, 0x0 ;  /* 0x00000000ff077424 */ /* 0x000fe400078e00ff */
[----:B------:R-:W-:Y:S02]  /*76f0*/  IMAD.MOV.U32 R4, RZ, RZ, R104 ;  /* 0x000000ffff047224 */ /* 0x000fe400078e0068 */
[----:B------:R-:W-:Y:S01]  /*7700*/  IMAD.MOV.U32 R3, RZ, RZ, R105 ;  /* 0x000000ffff037224 */ /* 0x000fe200078e0069 */
[----:B------:R-:W-:Y:S06]  /*7710*/  RET.REL.NODEC R6 `(_Z17kernelPPnewGlayerPddddPKdS1_S1_iiS1_S1_S1_S1_iS1_S1_S1_S1_) ;  /* 0xffffff8806387950 */ /* 0x000fec0003c3ffff */
        .weak           $__internal_1_$__cuda_sm20_div_rn_f64_full
        .type           $__internal_1_$__cuda_sm20_div_rn_f64_full,@function
        .size           $__internal_1_$__cuda_sm20_div_rn_f64_full,($__internal_2_$__cuda_sm20_dsqrt_rn_f64_mediumpath_v1 - $__internal_1_$__cuda_sm20_div_rn_f64_full)
$__internal_1_$__cuda_sm20_div_rn_f64_full:
[----:B------:R-:W-:Y:S01]  /*7720*/  MOV R109, R3 ;  /* 0x00000003006d7202 */ /* 0x000fe20000000f00 */
[----:B------:R-:W-:Y:S01]  /*7730*/  IMAD.MOV.U32 R105, RZ, RZ, R7 ;  /* 0x000000ffff697224 */ /* 0x000fe200078e0007 */
[----:B------:R-:W-:Y:S01]  /*7740*/  FSETP.GEU.AND P1, PT, |R7|, 1.469367938527859385e-39, PT ;  /* 0x001000000700780b */ /* 0x000fe20003f2e200 */
[----:B------:R-:W-:Y:S01]  /*7750*/  IMAD.MOV.U32 R108, RZ, RZ, R4 ;  /* 0x000000ffff6c7224 */ /* 0x000fe200078e0004 */
[C---:B------:R-:W-:Y:S01]  /*7760*/  FSETP.GEU.AND P0, PT, |R109|.reuse, 1.469367938527859385e-39, PT ;  /* 0x001000006d00780b */ /* 0x040fe20003f0e200 */
[--C-:B------:R-:W-:Y:S01]  /*7770*/  IMAD.MOV.U32 R104, RZ, RZ, R6.reuse ;  /* 0x000000ffff687224 */ /* 0x100fe200078e0006 */
[----:B------:R-:W-:Y:S01]  /*7780*/  LOP3.LUT R3, R109, 0x7ff00000, RZ, 0xc0, !PT ;  /* 0x7ff000006d037812 */ /* 0x000fe200078ec0ff */
[----:B------:R-:W-:Y:S01]  /*7790*/  IMAD.MOV.U32 R106, RZ, RZ, R6 ;  /* 0x000000ffff6a7224 */ /* 0x000fe200078e0006 */
[C---:B------:R-:W-:Y:S01]  /*77a0*/  LOP3.LUT R5, R7.reuse, 0x7ff00000, RZ, 0xc0, !PT ;  /* 0x7ff0000007057812 */ /* 0x040fe200078ec0ff */
[----:B------:R-:W-:Y:S01]  /*77b0*/  IMAD.MOV.U32 R112, RZ, RZ, R108 ;  /* 0x000000ffff707224 */ /* 0x000fe200078e006c */
[----:B------:R-:W-:Y:S01]  /*77c0*/  LOP3.LUT R7, R7, 0x800fffff, RZ, 0xc0, !PT ;  /* 0x800fffff07077812 */ /* 0x000fe200078ec0ff */
[----:B------:R-:W-:Y:S01]  /*77d0*/  IMAD.MOV.U32 R110, RZ, RZ, 0x1 ;  /* 0x00000001ff6e7424 */ /* 0x000fe200078e00ff */
[----:B------:R-:W-:Y:S02]  /*77e0*/  BSSY.RECONVERGENT B2, `(.L_x_132) ;  /* 0x0000054000027945 */ /* 0x000fe40003800200 */
[----:B------:R-:W-:Y:S01]  /*77f0*/  LOP3.LUT R107, R7, 0x3ff00000, RZ, 0xfc, !PT ;  /* 0x3ff00000076b7812 */ /* 0x000fe200078efcff */
[----:B------:R-:W-:-:S02]  /*7800*/  @!P1 DMUL R106, R104, 8.98846567431157953865e+307 ;  /* 0x7fe00000686a9828 */ /* 0x000fc40000000000 */
[----:B------:R-:W-:Y:S02]  /*7810*/  @!P0 LOP3.LUT R4, R105, 0x7ff00000, RZ, 0xc0, !PT ;  /* 0x7ff0000069048812 */ /* 0x000fe400078ec0ff */
[----:B------:R-:W-:Y:S02]  /*7820*/  @!P0 MOV R6, RZ ;  /* 0x000000ff00068202 */ /* 0x000fe40000000f00 */
[----:B------:R-:W-:Y:S01]  /*7830*/  @!P0 ISETP.GE.U32.AND P5, PT, R3, R4, PT ;  /* 0x000000040300820c */ /* 0x000fe20003fa6070 */
[----:B------:R-:W-:Y:S01]  /*7840*/  HFMA2 R4, -RZ, RZ, 0.0045166015625, 0 ;  /* 0x1ca00000ff047431 */ /* 0x000fe200000001ff */
[----:B------:R-:W0:Y:S04]  /*7850*/  MUFU.RCP64H R111, R107 ;  /* 0x0000006b006f7308 */ /* 0x000e280000001800 */
[----:B------:R-:W-:-:S02]  /*7860*/  @!P0 SEL R8, R4, 0x63400000, !P5 ;  /* 0x6340000004088807 */ /* 0x000fc40006800000 */
[----:B------:R-:W-:Y:S02]  /*7870*/  ISETP.GE.U32.AND P5, PT, R3, R5, PT ;  /* 0x000000050300720c */ /* 0x000fe40003fa6070 */
[--C-:B------:R-:W-:Y:S02]  /*7880*/  @!P0 LOP3.LUT R8, R8, 0x80000000, R109.reuse, 0xf8, !PT ;  /* 0x8000000008088812 */ /* 0x100fe400078ef86d */
[----:B------:R-:W-:Y:S02]  /*7890*/  SEL R7, R4, 0x63400000, !P5 ;  /* 0x6340000004077807 */ /* 0x000fe40006800000 */
[----:B------:R-:W-:Y:S02]  /*78a0*/  @!P1 LOP3.LUT R5, R107, 0x7ff00000, RZ, 0xc0, !PT ;  /* 0x7ff000006b059812 */ /* 0x000fe400078ec0ff */
[----:B------:R-:W-:Y:S02]  /*78b0*/  LOP3.LUT R113, R7, 0x800fffff, R109, 0xf8, !PT ;  /* 0x800fffff07717812 */ /* 0x000fe400078ef86d */
[----:B------:R-:W-:-:S06]  /*78c0*/  @!P0 LOP3.LUT R7, R8, 0x100000, RZ, 0xfc, !PT ;  /* 0x0010000008078812 */ /* 0x000fcc00078efcff */
[----:B------:R-:W-:Y:S02]  /*78d0*/  @!P0 DFMA R112, R112, 2, -R6 ;  /* 0x400000007070882b */ /* 0x000fe40000000806 */
[----:B0-----:R-:W-:-:S08]  /*78e0*/  DFMA R6, R110, -R106, 1 ;  /* 0x3ff000006e06742b */ /* 0x001fd0000000086a */
[----:B------:R-:W-:-:S08]  /*78f0*/  DFMA R6, R6, R6, R6 ;  /* 0x000000060606722b */ /* 0x000fd00000000006 */
[----:B------:R-:W-:-:S08]  /*7900*/  DFMA R6, R110, R6, R110 ;  /* 0x000000066e06722b */ /* 0x000fd0000000006e */
[----:B------:R-:W-:-:S08]  /*7910*/  DFMA R116, R6, -R106, 1 ;  /* 0x3ff000000674742b */ /* 0x000fd0000000086a */
[----:B------:R-:W-:-:S08]  /*7920*/  DFMA R116, R6, R116, R6 ;  /* 0x000000740674722b */ /* 0x000fd00000000006 */
[----:B------:R-:W-:-:S08]  /*7930*/  DMUL R6, R116, R112 ;  /* 0x0000007074067228 */ /* 0x000fd00000000000 */
[----:B------:R-:W-:-:S08]  /*7940*/  DFMA R110, R6, -R106, R112 ;  /* 0x8000006a066e722b */ /* 0x000fd00000000070 */
[----:B------:R-:W-:Y:S01]  /*7950*/  DFMA R110, R116, R110, R6 ;  /* 0x0000006e746e722b */ /* 0x000fe20000000006 */
[----:B------:R-:W-:Y:S01]  /*7960*/  IMAD.MOV.U32 R6, RZ, RZ, R3 ;  /* 0x000000ffff067224 */ /* 0x000fe200078e0003 */
[----:B------:R-:W-:-:S04]  /*7970*/  @!P0 LOP3.LUT R6, R113, 0x7ff00000, RZ, 0xc0, !PT ;  /* 0x7ff0000071068812 */ /* 0x000fc800078ec0ff */
[----:B------:R-:W-:-:S04]  /*7980*/  IADD3 R7, PT, PT, R6, -0x1, RZ ;  /* 0xffffffff06077810 */ /* 0x000fc80007ffe0ff */
[----:B------:R-:W-:Y:S01]  /*7990*/  ISETP.GT.U32.AND P0, PT, R7, 0x7feffffe, PT ;  /* 0x7feffffe0700780c */ /* 0x000fe20003f04070 */
[----:B------:R-:W-:-:S05]  /*79a0*/  VIADD R7, R5, 0xffffffff ;  /* 0xffffffff05077836 */ /* 0x000fca0000000000 */
[----:B------:R-:W-:-:S13]  /*79b0*/  ISETP.GT.U32.OR P0, PT, R7, 0x7feffffe, P0 ;  /* 0x7feffffe0700780c */ /* 0x000fda0000704470 */
[----:B------:R-:W-:Y:S05]  /*79c0*/  @P0 BRA `(.L_x_133) ;  /* 0x0000000000740947 */ /* 0x000fea0003800000 */
[----:B------:R-:W-:Y:S01]  /*79d0*/  LOP3.LUT R5, R105, 0x7ff00000, RZ, 0xc0, !PT ;  /* 0x7ff0000069057812 */ /* 0x000fe200078ec0ff */
[----:B------:R-:W-:-:S03]  /*79e0*/  IMAD.MOV.U32 R6, RZ, RZ, RZ ;  /* 0x000000ffff067224 */ /* 0x000fc600078e00ff */
[CC--:B------:R-:W-:Y:S02]  /*79f0*/  ISETP.GE.U32.AND P0, PT, R3.reuse, R5.reuse, PT ;  /* 0x000000050300720c */ /* 0x0c0fe40003f06070 */
[----:B------:R-:W-:Y:S02]  /*7a00*/  VIADDMNMX R3, R3, -R5, 0xb9600000, !PT ;  /* 0xb960000003037446 */ /* 0x000fe40007800905 */
[----:B------:R-:W-:Y:S02]  /*7a10*/  SEL R4, R4, 0x63400000, !P0 ;  /* 0x6340000004047807 */ /* 0x000fe40004000000 */
[----:B------:R-:W-:-:S05]  /*7a20*/  VIMNMX R3, PT, PT, R3, 0x46a00000, PT ;  /* 0x46a0000003037848 */ /* 0x000fca0003fe0100 */
[----:B------:R-:W-:-:S05]  /*7a30*/  IMAD.IADD R4, R3, 0x1, -R4 ;  /* 0x0000000103047824 */ /* 0x000fca00078e0a04 */
[----:B------:R-:W-:-:S06]  /*7a40*/  IADD3 R7, PT, PT, R4, 0x7fe00000, RZ ;  /* 0x7fe0000004077810 */ /* 0x000fcc0007ffe0ff */
[----:B------:R-:W-:-:S10]  /*7a50*/  DMUL R116, R110, R6 ;  /* 0x000000066e747228 */ /* 0x000fd40000000000 */
[----:B------:R-:W-:-:S13]  /*7a60*/  FSETP.GTU.AND P0, PT, |R117|, 1.469367938527859385e-39, PT ;  /* 0x001000007500780b */ /* 0x000fda0003f0c200 */
[----:B------:R-:W-:Y:S05]  /*7a70*/  @P0 BRA `(.L_x_134) ;  /* 0x0000000000a80947 */ /* 0x000fea0003800000 */
[----:B------:R-:W-:Y:S01]  /*7a80*/  DFMA R106, R110, -R106, R112 ;  /* 0x8000006a6e6a722b */ /* 0x000fe20000000070 */
[----:B------:R-:W-:-:S09]  /*7a90*/  IMAD.MOV.U32 R104, RZ, RZ, RZ ;  /* 0x000000ffff687224 */ /* 0x000fd200078e00ff */
[C---:B------:R-:W-:Y:S02]  /*7aa0*/  FSETP.NEU.AND P0, PT, R107.reuse, RZ, PT ;  /* 0x000000ff6b00720b */ /* 0x040fe40003f0d000 */
[----:B------:R-:W-:-:S04]  /*7ab0*/  LOP3.LUT R3, R107, 0x80000000, R105, 0x48, !PT ;  /* 0x800000006b037812 */ /* 0x000fc800078e4869 */
[----:B------:R-:W-:-:S07]  /*7ac0*/  LOP3.LUT R105, R3, R7, RZ, 0xfc, !PT ;  /* 0x0000000703697212 */ /* 0x000fce00078efcff */
[----:B------:R-:W-:Y:S05]  /*7ad0*/  @!P0 BRA `(.L_x_134) ;  /* 0x0000000000908947 */ /* 0x000fea0003800000 */
[C---:B------:R-:W-:Y:S01]  /*7ae0*/  IADD3 R7, PT, PT, -R4.reuse, RZ, RZ ;  /* 0x000000ff04077210 */ /* 0x040fe20007ffe1ff */
[----:B------:R-:W-:Y:S01]  /*7af0*/  IMAD.MOV.U32 R6, RZ, RZ, RZ ;  /* 0x000000ffff067224 */ /* 0x000fe200078e00ff */
[----:B------:R-:W-:-:S05]  /*7b00*/  IADD3 R4, PT, PT, -R4, -0x43300000, RZ ;  /* 0xbcd0000004047810 */ /* 0x000fca0007ffe1ff */
[----:B------:R-:W-:Y:S02]  /*7b10*/  DFMA R6, R116, -R6, R110 ;  /* 0x800000067406722b */ /* 0x000fe4000000006e */
[----:B------:R-:W-:-:S08]  /*7b20*/  DMUL.RP R110, R110, R104 ;  /* 0x000000686e6e7228 */ /* 0x000fd00000008000 */
[----:B------:R-:W-:Y:S02]  /*7b30*/  FSETP.NEU.AND P0, PT, |R7|, R4, PT ;  /* 0x000000040700720b */ /* 0x000fe40003f0d200 */
[----:B------:R-:W-:Y:S02]  /*7b40*/  LOP3.LUT R4, R111, R3, RZ, 0x3c, !PT ;  /* 0x000000036f047212 */ /* 0x000fe400078e3cff */
[----:B------:R-:W-:Y:S02]  /*7b50*/  FSEL R3, R110, R116, !P0 ;  /* 0x000000746e037208 */ /* 0x000fe40004000000 */
[----:B------:R-:W-:-:S03]  /*7b60*/  FSEL R4, R4, R117, !P0 ;  /* 0x0000007504047208 */ /* 0x000fc60004000000 */
[----:B------:R-:W-:Y:S01]  /*7b70*/  IMAD.MOV.U32 R116, RZ, RZ, R3 ;  /* 0x000000ffff747224 */ /* 0x000fe200078e0003 */
[----:B------:R-:W-:Y:S01]  /*7b80*/  MOV R117, R4 ;  /* 0x0000000400757202 */ /* 0x000fe20000000f00 */
[----:B------:R-:W-:Y:S06]  /*7b90*/  BRA `(.L_x_134) ;  /* 0x0000000000607947 */ /* 0x000fec0003800000 */
.L_x_133:
[----:B------:R-:W-:-:S14]  /*7ba0*/  DSETP.NAN.AND P0, PT, R108, R108, PT ;  /* 0x0000006c6c00722a */ /* 0x000fdc0003f08000 */
[----:B------:R-:W-:Y:S05]  /*7bb0*/  @P0 BRA `(.L_x_135) ;  /* 0x00000000004c0947 */ /* 0x000fea0003800000 */
[----:B------:R-:W-:-:S14]  /*7bc0*/  DSETP.NAN.AND P0, PT, R104, R104, PT ;  /* 0x000000686800722a */ /* 0x000fdc0003f08000 */
[----:B------:R-:W-:Y:S05]  /*7bd0*/  @P0 BRA `(.L_x_136) ;  /* 0x0000000000340947 */ /* 0x000fea0003800000 */
[----:B------:R-:W-:Y:S01]  /*7be0*/  ISETP.NE.AND P0, PT, R6, R5, PT ;  /* 0x000000050600720c */ /* 0x000fe20003f05270 */
[----:B------:R-:W-:Y:S02]  /*7bf0*/  IMAD.MOV.U32 R116, RZ, RZ, 0x0 ;  /* 0x00000000ff747424 */ /* 0x000fe400078e00ff */
[----:B------:R-:W-:-:S10]  /*7c00*/  IMAD.MOV.U32 R117, RZ, RZ, -0x80000 ;  /* 0xfff80000ff757424 */ /* 0x000fd400078e00ff */
[----:B------:R-:W-:Y:S05]  /*7c10*/  @!P0 BRA `(.L_x_134) ;  /* 0x0000000000408947 */ /* 0x000fea0003800000 */
[----:B------:R-:W-:Y:S02]  /*7c20*/  ISETP.NE.AND P0, PT, R6, 0x7ff00000, PT ;  /* 0x7ff000000600780c */ /* 0x000fe40003f05270 */
[----:B------:R-:W-:Y:S02]  /*7c30*/  LOP3.LUT R3, R109, 0x80000000, R105, 0x48, !PT ;  /* 0x800000006d037812 */ /* 0x000fe400078e4869 */
[----:B------:R-:W-:-:S13]  /*7c40*/  ISETP.EQ.OR P0, PT, R5, RZ, !P0 ;  /* 0x000000ff0500720c */ /* 0x000fda0004702670 */
[----:B------:R-:W-:Y:S01]  /*7c50*/  @P0 LOP3.LUT R4, R3, 0x7ff00000, RZ, 0xfc, !PT ;  /* 0x7ff0000003040812 */ /* 0x000fe200078efcff */
[----:B------:R-:W-:Y:S01]  /*7c60*/  @!P0 IMAD.MOV.U32 R117, RZ, RZ, R3 ;  /* 0x000000ffff758224 */ /* 0x000fe200078e0003 */
[----:B------:R-:W-:Y:S01]  /*7c70*/  @!P0 MOV R116, RZ ;  /* 0x000000ff00748202 */ /* 0x000fe20000000f00 */
[----:B------:R-:W-:Y:S01]  /*7c80*/  @P0 IMAD.MOV.U32 R116, RZ, RZ, RZ ;  /* 0x000000ffff740224 */ /* 0x000fe200078e00ff */
[----:B------:R-:W-:Y:S01]  /*7c90*/  @P0 MOV R117, R4 ;  /* 0x0000000400750202 */ /* 0x000fe20000000f00 */
[----:B------:R-:W-:Y:S06]  /*7ca0*/  BRA `(.L_x_134) ;  /* 0x00000000001c7947 */ /* 0x000fec0003800000 */
.L_x_136:
[----:B------:R-:W-:Y:S01]  /*7cb0*/  LOP3.LUT R3, R105, 0x80000, RZ, 0xfc, !PT ;  /* 0x0008000069037812 */ /* 0x000fe200078efcff */
[----:B------:R-:W-:-:S04]  /*7cc0*/  IMAD.MOV.U32 R116, RZ, RZ, R104 ;  /* 0x000000ffff747224 */ /* 0x000fc800078e0068 */
[----:B------:R-:W-:Y:S01]  /*7cd0*/  IMAD.MOV.U32 R117, RZ, RZ, R3 ;  /* 0x000000ffff757224 */ /* 0x000fe200078e0003 */
[----:B------:R-:W-:Y:S06]  /*7ce0*/  BRA `(.L_x_134) ;  /* 0x00000000000c7947 */ /* 0x000fec0003800000 */
.L_x_135:
[----:B------:R-:W-:Y:S02]  /*7cf0*/  LOP3.LUT R3, R109, 0x80000, RZ, 0xfc, !PT ;  /* 0x000800006d037812 */ /* 0x000fe400078efcff */
[----:B------:R-:W-:-:S03]  /*7d00*/  MOV R116, R108 ;  /* 0x0000006c00747202 */ /* 0x000fc60000000f00 */
[----:B------:R-:W-:-:S07]  /*7d10*/  IMAD.MOV.U32 R117, RZ, RZ, R3 ;  /* 0x000000ffff757224 */ /* 0x000fce00078e0003 */
.L_x_134:
[----:B------:R-:W-:Y:S05]  /*7d20*/  BSYNC.RECONVERGENT B2 ;  /* 0x0000000000027941 */ /* 0x000fea0003800200 */
.L_x_132:
[----:B------:R-:W-:Y:S01]  /*7d30*/  IMAD.MOV.U32 R6, RZ, RZ, R2 ;  /* 0x000000ffff067224 */ /* 0x000fe200078e0002 */
[----:B------:R-:W-:Y:S01]  /*7d40*/  MOV R3, R117 ;  /* 0x0000007500037202 */ /* 0x000fe20000000f00 */
[----:B------:R-:W-:Y:S02]  /*7d50*/  IMAD.MOV.U32 R7, RZ, RZ, 0x0 ;  /* 0x00000000ff077424 */ /* 0x000fe400078e00ff */
[----:B------:R-:W-:Y:S02]  /*7d60*/  IMAD.MOV.U32 R4, RZ, RZ, R116 ;  /* 0x000000ffff047224 */ /* 0x000fe400078e0074 */
[----:B------:R-:W-:Y:S05]  /*7d70*/  RET.REL.NODEC R6 `(_Z17kernelPPnewGlayerPddddPKdS1_S1_iiS1_S1_S1_S1_iS1_S1_S1_S1_) ;  /* 0xffffff8006a07950 */ /* 0x000fea0003c3ffff */
        .weak           $__internal_2_$__cuda_sm20_dsqrt_rn_f64_mediumpath_v1
        .type           $__internal_2_$__cuda_sm20_dsqrt_rn_f64_mediumpath_v1,@function
        .size           $__internal_2_$__cuda_sm20_dsqrt_rn_f64_mediumpath_v1,($_Z17kernelPPnewGlayerPddddPKdS1_S1_iiS1_S1_S1_S1_iS1_S1_S1_S1_$__internal_accurate_pow - $__internal_2_$__cuda_sm20_dsqrt_rn_f64_mediumpath_v1)
$__internal_2_$__cuda_sm20_dsqrt_rn_f64_mediumpath_v1:
[----:B------:R-:W-:Y:S01]  /*7d80*/  ISETP.GE.U32.AND P0, PT, R105, -0x3400000, PT ;  /* 0xfcc000006900780c */ /* 0x000fe20003f06070 */
[----:B------:R-:W-:Y:S01]  /*7d90*/  BSSY.RECONVERGENT B2, `(.L_x_137) ;  /* 0x0000026000027945 */ /* 0x000fe20003800200 */
[----:B------:R-:W-:Y:S01]  /*7da0*/  MOV R105, R107 ;  /* 0x0000006b00697202 */ /* 0x000fe20000000f00 */
[----:B------:R-:W-:Y:S02]  /*7db0*/  IMAD.MOV.U32 R106, RZ, RZ, R8 ;  /* 0x000000ffff6a7224 */ /* 0x000fe400078e0008 */
[----:B------:R-:W-:-:S08]  /*7dc0*/  IMAD.MOV.U32 R107, RZ, RZ, R7 ;  /* 0x000000ffff6b7224 */ /* 0x000fd000078e0007 */
[----:B------:R-:W-:Y:S05]  /*7dd0*/  @!P0 BRA `(.L_x_138) ;  /* 0x0000000000208947 */ /* 0x000fea0003800000 */
[----:B------:R-:W-:-:S10]  /*7de0*/  DFMA.RM R4, R4, R104, R106 ;  /* 0x000000680404722b */ /* 0x000fd4000000406a */
[----:B------:R-:W-:-:S04]  /*7df0*/  IADD3 R104, P0, PT, R4, 0x1, RZ ;  /* 0x0000000104687810 */ /* 0x000fc80007f1e0ff */
[----:B------:R-:W-:-:S06]  /*7e00*/  IADD3.X R105, PT, PT, RZ, R5, RZ, P0, !PT ;  /* 0x00000005ff697210 */ /* 0x000fcc00007fe4ff */
[----:B------:R-:W-:-:S08]  /*7e10*/  DFMA.RP R2, -R4, R104, R2 ;  /* 0x000000680402722b */ /* 0x000fd00000008102 */
[----:B------:R-:W-:-:S06]  /*7e20*/  DSETP.GT.AND P0, PT, R2, RZ, PT ;  /* 0x000000ff0200722a */ /* 0x000fcc0003f04000 */
[----:B------:R-:W-:Y:S02]  /*7e30*/  FSEL R4, R104, R4, P0 ;  /* 0x0000000468047208 */ /* 0x000fe40000000000 */
[----:B------:R-:W-:Y:S01]  /*7e40*/  FSEL R5, R105, R5, P0 ;  /* 0x0000000569057208 */ /* 0x000fe20000000000 */
[----:B------:R-:W-:Y:S06]  /*7e50*/  BRA `(.L_x_139) ;  /* 0x0000000000647947 */ /* 0x000fec0003800000 */
.L_x_138:
[----:B------:R-:W-:-:S14]  /*7e60*/  DSETP.NE.AND P0, PT, R2, RZ, PT ;  /* 0x000000ff0200722a */ /* 0x000fdc0003f05000 */
[----:B------:R-:W-:Y:S05]  /*7e70*/  @!P0 BRA `(.L_x_140) ;  /* 0x0000000000588947 */ /* 0x000fea0003800000 */
[----:B------:R-:W-:-:S13]  /*7e80*/  ISETP.GE.AND P0, PT, R3, RZ, PT ;  /* 0x000000ff0300720c */ /* 0x000fda0003f06270 */
[----:B------:R-:W-:Y:S02]  /*7e90*/  @!P0 IMAD.MOV.U32 R4, RZ, RZ, 0x0 ;  /* 0x00000000ff048424 */ /* 0x000fe400078e00ff */
[----:B------:R-:W-:Y:S01]  /*7ea0*/  @!P0 IMAD.MOV.U32 R5, RZ, RZ, -0x80000 ;  /* 0xfff80000ff058424 */ /* 0x000fe200078e00ff */
[----:B------:R-:W-:Y:S06]  /*7eb0*/  @!P0 BRA `(.L_x_139) ;  /* 0x00000000004c8947 */ /* 0x000fec0003800000 */
[----:B------:R-:W-:-:S13]  /*7ec0*/  ISETP.GT.AND P0, PT, R3, 0x7fefffff, PT ;  /* 0x7fefffff0300780c */ /* 0x000fda0003f04270 */
[----:B------:R-:W-:Y:S05]  /*7ed0*/  @P0 BRA `(.L_x_140) ;  /* 0x0000000000400947 */ /* 0x000fea0003800000 */
[----:B------:R-:W-:Y:S01]  /*7ee0*/  DMUL R2, R2, 8.11296384146066816958e+31 ;  /* 0x4690000002027828 */ /* 0x000fe20000000000 */
[----:B------:R-:W-:Y:S01]  /*7ef0*/  MOV R4, RZ ;  /* 0x000000ff00047202 */ /* 0x000fe20000000f00 */
[----:B------:R-:W-:Y:S02]  /*7f00*/  IMAD.MOV.U32 R106, RZ, RZ, 0x0 ;  /* 0x00000000ff6a7424 */ /* 0x000fe400078e00ff */
[----:B------:R-:W-:Y:S02]  /*7f10*/  IMAD.MOV.U32 R107, RZ, RZ, 0x3fd80000 ;  /* 0x3fd80000ff6b7424 */ /* 0x000fe400078e00ff */
[----:B------:R-:W0:Y:S02]  /*7f20*/  MUFU.RSQ64H R5, R3 ;  /* 0x0000000300057308 */ /* 0x000e240000001c00 */
[----:B0-----:R-:W-:-:S08]  /*7f30*/  DMUL R104, R4, R4 ;  /* 0x0000000404687228 */ /* 0x001fd00000000000 */
[----:B------:R-:W-:-:S08]  /*7f40*/  DFMA R104, R2, -R104, 1 ;  /* 0x3ff000000268742b */ /* 0x000fd00000000868 */
[----:B------:R-:W-:Y:S02]  /*7f50*/  DFMA R106, R104, R106, 0.5 ;  /* 0x3fe00000686a742b */ /* 0x000fe4000000006a */
[----:B------:R-:W-:-:S08]  /*7f60*/  DMUL R104, R4, R104 ;  /* 0x0000006804687228 */ /* 0x000fd00000000000 */
[----:B------:R-:W-:-:S08]  /*7f70*/  DFMA R104, R106, R104, R4 ;  /* 0x000000686a68722b */ /* 0x000fd00000000004 */
[----:B------:R-:W-:Y:S02]  /*7f80*/  DMUL R4, R2, R104 ;  /* 0x0000006802047228 */ /* 0x000fe40000000000 */
[----:B------:R-:W-:-:S06]  /*7f90*/  IADD3 R105, PT, PT, R105, -0x100000, RZ ;  /* 0xfff0000069697810 */ /* 0x000fcc0007ffe0ff */
[----:B------:R-:W-:-:S08]  /*7fa0*/  DFMA R106, R4, -R4, R2 ;  /* 0x80000004046a722b */ /* 0x000fd00000000002 */
[----:B------:R-:W-:-:S10]  /*7fb0*/  DFMA R4, R104, R106, R4 ;  /* 0x0000006a6804722b */ /* 0x000fd40000000004 */
[----:B------:R-:W-:Y:S01]  /*7fc0*/  VIADD R5, R5, 0xfcb00000 ;  /* 0xfcb0000005057836 */ /* 0x000fe20000000000 */
[----:B------:R-:W-:Y:S06]  /*7fd0*/  BRA `(.L_x_139) ;  /* 0x0000000000047947 */ /* 0x000fec0003800000 */
.L_x_140:
[----:B------:R-:W-:-:S11]  /*7fe0*/  DADD R4, R2, R2 ;  /* 0x0000000002047229 */ /* 0x000fd60000000002 */
.L_x_139:
[----:B------:R-:W-:Y:S05]  /*7ff0*/  BSYNC.RECONVERGENT B2 ;  /* 0x0000000000027941 */ /* 0x000fea0003800200 */
.L_x_137:
[----:B------:R-:W-:Y:S01]  /*8000*/  IMAD.MOV.U32 R7, RZ, RZ, 0x0 ;  /* 0x00000000ff077424 */ /* 0x000fe200078e00ff */
[----:B------:R-:W-:Y:S01]  /*8010*/  MOV R3, R5 ;  /* 0x0000000500037202 */ /* 0x000fe20000000f00 */
[----:B------:R-:W-:Y:S02]  /*8020*/  IMAD.MOV.U32 R2, RZ, RZ, R4 ;  /* 0x000000ffff027224 */ /* 0x000fe400078e0004 */
[----:B------:R-:W-:Y:S05]  /*8030*/  RET.REL.NODEC R6 `(_Z17kernelPPnewGlayerPddddPKdS1_S1_iiS1_S1_S1_S1_iS1_S1_S1_S1_) ;  /* 0xffffff7c06f07950 */ /* 0x000fea0003c3ffff */
        .type           $_Z17kernelPPnewGlayerPddddPKdS1_S1_iiS1_S1_S1_S1_iS1_S1_S1_S1_$__internal_accurate_pow,@function
        .size           $_Z17kernelPPnewGlayerPddddPKdS1_S1_iiS1_S1_S1_S1_iS1_S1_S1_S1_$__internal_accurate_pow,(.L_x_146 - $_Z17kernelPPnewGlayerPddddPKdS1_S1_iiS1_S1_S1_S1_iS1_S1_S1_S1_$__internal_accurate_pow)
$_Z17kernelPPnewGlayerPddddPKdS1_S1_iiS1_S1_S1_S1_iS1_S1_S1_S1_$__internal_accurate_pow:
[----:B------:R-:W-:Y:S01]  /*8040*/  ISETP.GT.U32.AND P0, PT, R4, 0xfffff, PT ;  /* 0x000fffff0400780c */ /* 0x000fe20003f04070 */
[--C-:B------:R-:W-:Y:S01]  /*8050*/  IMAD.MOV.U32 R7, RZ, RZ, R4.reuse ;  /* 0x000000ffff077224 */ /* 0x100fe200078e0004 */
[----:B------:R-:W-:Y:S01]  /*8060*/  MOV R106, RZ ;  /* 0x000000ff006a7202 */ /* 0x000fe20000000f00 */
[----:B------:R-:W-:Y:S01]  /*8070*/  UMOV UR10, 0x7d2cafe2 ;  /* 0x7d2cafe2000a7882 */ /* 0x000fe20000000000 */
[----:B------:R-:W-:Y:S01]  /*8080*/  UMOV UR11, 0x3eb0f5ff ;  /* 0x3eb0f5ff000b7882 */ /* 0x000fe20000000000 */
[----:B------:R-:W-:Y:S01]  /*8090*/  SHF.R.U32.HI R4, RZ, 0x14, R4 ;  /* 0x00000014ff047819 */ /* 0x000fe20000011604 */
[----:B------:R-:W-:Y:S01]  /*80a0*/  UMOV UR12, 0x3b39803f ;  /* 0x3b39803f000c7882 */ /* 0x000fe20000000000 */
[----:B------:R-:W-:-:S06]  /*80b0*/  UMOV UR13, 0x3c7abc9e ;  /* 0x3c7abc9e000d7882 */ /* 0x000fcc0000000000 */
[----:B------:R-:W-:-:S10]  /*80c0*/  @!P0 DMUL R104, R6, 1.80143985094819840000e+16 ;  /* 0x4350000006688828 */ /* 0x000fd40000000000 */
[----:B------:R-:W-:Y:S01]  /*80d0*/  @!P0 MOV R7, R105 ;  /* 0x0000006900078202 */ /* 0x000fe20000000f00 */
[----:B------:R-:W-:Y:S01]  /*80e0*/  @!P0 IMAD.MOV.U32 R6, RZ, RZ, R104 ;  /* 0x000000ffff068224 */ /* 0x000fe200078e0068 */
[----:B------:R-:W-:Y:S02]  /*80f0*/  @!P0 LEA.HI R4, R105, 0xffffffca, RZ, 0xc ;  /* 0xffffffca69048811 */ /* 0x000fe400078f60ff */
[----:B------:R-:W-:Y:S01]  /*8100*/  LOP3.LUT R7, R7, 0x800fffff, RZ, 0xc0, !PT ;  /* 0x800fffff07077812 */ /* 0x000fe200078ec0ff */
[----:B------:R-:W-:-:S03]  /*8110*/  IMAD.MOV.U32 R112, RZ, RZ, R6 ;  /* 0x000000ffff707224 */ /* 0x000fc600078e0006 */
[----:B------:R-:W-:-:S04]  /*8120*/  LOP3.LUT R7, R7, 0x3ff00000, RZ, 0xfc, !PT ;  /* 0x3ff0000007077812 */ /* 0x000fc800078efcff */
[----:B------:R-:W-:Y:S02]  /*8130*/  ISETP.GE.U32.AND P1, PT, R7, 0x3ff6a09f, PT ;  /* 0x3ff6a09f0700780c */ /* 0x000fe40003f26070 */
[----:B------:R-:W-:-:S11]  /*8140*/  MOV R113, R7 ;  /* 0x0000000700717202 */ /* 0x000fd60000000f00 */
[----:B------:R-:W-:-:S04]  /*8150*/  @P1 VIADD R6, R113, 0xfff00000 ;  /* 0xfff0000071061836 */ /* 0x000fc80000000000 */
[----:B------:R-:W-:-:S06]  /*8160*/  @P1 IMAD.MOV.U32 R113, RZ, RZ, R6 ;  /* 0x000000ffff711224 */ /* 0x000fcc00078e0006 */
[C---:B------:R-:W-:Y:S02]  /*8170*/  DADD R6, R112.reuse, 1 ;  /* 0x3ff0000070067429 */ /* 0x040fe40000000000 */
[----:B------:R-:W-:-:S04]  /*8180*/  DADD R112, R112, -1 ;  /* 0xbff0000070707429 */ /* 0x000fc80000000000 */
[----:B------:R-:W0:Y:S02]  /*8190*/  MUFU.RCP64H R107, R7 ;  /* 0x00000007006b7308 */ /* 0x000e240000001800 */
[----:B0-----:R-:W-:-:S08]  /*81a0*/  DFMA R6, -R6, R106, 1 ;  /* 0x3ff000000606742b */ /* 0x001fd0000000016a */
[----:B------:R-:W-:-:S08]  /*81b0*/  DFMA R6, R6, R6, R6 ;  /* 0x000000060606722b */ /* 0x000fd00000000006 */
[----:B------:R-:W-:Y:S01]  /*81c0*/  DFMA R6, R106, R6, R106 ;  /* 0x000000066a06722b */ /* 0x000fe2000000006a */
[----:B------:R-:W-:Y:S02]  /*81d0*/  IMAD.MOV.U32 R106, RZ, RZ, 0x41ad3b5a ;  /* 0x41ad3b5aff6a7424 */ /* 0x000fe400078e00ff */
[----:B------:R-:W-:-:S05]  /*81e0*/  IMAD.MOV.U32 R107, RZ, RZ, 0x3ed0f5d2 ;  /* 0x3ed0f5d2ff6b7424 */ /* 0x000fca00078e00ff */
[----:B------:R-:W-:-:S08]  /*81f0*/  DMUL R120, R112, R6 ;  /* 0x0000000670787228 */ /* 0x000fd00000000000 */
[----:B------:R-:W-:-:S08]  /*8200*/  DFMA R120, R112, R6, R120 ;  /* 0x000000067078722b */ /* 0x000fd00000000078 */
[----:B------:R-:W-:-:S08]  /*8210*/  DMUL R110, R120, R120 ;  /* 0x00000078786e7228 */ /* 0x000fd00000000000 */
[----:B------:R-:W-:Y:S01]  /*8220*/  DFMA R106, R110, UR10, R106 ;  /* 0x0000000a6e6a7c2b */ /* 0x000fe2000800006a */
[----:B------:R-:W-:Y:S01]  /*8230*/  UMOV UR10, 0x75488a3f ;  /* 0x75488a3f000a7882 */ /* 0x000fe20000000000 */
[----:B------:R-:W-:-:S06]  /*8240*/  UMOV UR11, 0x3ef3b20a ;  /* 0x3ef3b20a000b7882 */ /* 0x000fcc0000000000 */
[----:B------:R-:W-:Y:S01]  /*8250*/  DFMA R108, R110, R106, UR10 ;  /* 0x0000000a6e6c7e2b */ /* 0x000fe2000800006a */
[----:B------:R-:W-:Y:S01]  /*8260*/  UMOV UR10, 0xe4faecd5 ;  /* 0xe4faecd5000a7882 */ /* 0x000fe20000000000 */
[----:B------:R-:W-:Y:S01]  /*8270*/  UMOV UR11, 0x3f1745cd ;  /* 0x3f1745cd000b7882 */ /* 0x000fe20000000000 */
[----:B------:R-:W-:-:S05]  /*8280*/  DADD R106, R112, -R120 ;  /* 0x00000000706a7229 */ /* 0x000fca0000000878 */
[----:B------:R-:W-:Y:S01]  /*8290*/  DFMA R108, R110, R108, UR10 ;  /* 0x0000000a6e6c7e2b */ /* 0x000fe2000800006c */
[----:B------:R-:W-:Y:S01]  /*82a0*/  UMOV UR10, 0x258a578b ;  /* 0x258a578b000a7882 */ /* 0x000fe20000000000 */
[----:B------:R-:W-:Y:S01]  /*82b0*/  UMOV UR11, 0x3f3c71c7 ;  /* 0x3f3c71c7000b7882 */ /* 0x000fe20000000000 */
[----:B------:R-:W-:-:S05]  /*82c0*/  DADD R106, R106, R106 ;  /* 0x000000006a6a7229 */ /* 0x000fca000000006a */
[----:B------:R-:W-:Y:S01]  /*82d0*/  DFMA R108, R110, R108, UR10 ;  /* 0x0000000a6e6c7e2b */ /* 0x000fe2000800006c */
[----:B------:R-:W-:Y:S01]  /*82e0*/  UMOV UR10, 0x9242b910 ;  /* 0x9242b910000a7882 */ /* 0x000fe20000000000 */
[----:B------:R-:W-:Y:S01]  /*82f0*/  UMOV UR11, 0x3f624924 ;  /* 0x3f624924000b7882 */ /* 0x000fe20000000000 */
[----:B------:R-:W-:-:S05]  /*8300*/  DFMA R106, R112, -R120, R106 ;  /* 0x80000078706a722b */ /* 0x000fca000000006a */
[----:B------:R-:W-:Y:S01]  /*8310*/  DFMA R108, R110, R108, UR10 ;  /* 0x0000000a6e6c7e2b */ /* 0x000fe2000800006c */
[----:B------:R-:W-:Y:S01]  /*8320*/  UMOV UR10, 0x99999dfb ;  /* 0x99999dfb000a7882 */ /* 0x000fe20000000000 */
[----:B------:R-:W-:Y:S01]  /*8330*/  UMOV UR11, 0x3f899999 ;  /* 0x3f899999000b7882 */ /* 0x000fe20000000000 */
[----:B------:R-:W-:-:S05]  /*8340*/  DMUL R106, R6, R106 ;  /* 0x0000006a066a7228 */ /* 0x000fca0000000000 */
[----:B------:R-:W-:Y:S01]  /*8350*/  DFMA R108, R110, R108, UR10 ;  /* 0x0000000a6e6c7e2b */ /* 0x000fe2000800006c */
[----:B------:R-:W-:Y:S01]  /*8360*/  UMOV UR10, 0x55555555 ;  /* 0x55555555000a7882 */ /* 0x000fe20000000000 */
[----:B------:R-:W-:-:S03]  /*8370*/  UMOV UR11, 0x3fb55555 ;  /* 0x3fb55555000b7882 */ /* 0x000fc60000000000 */
[----:B------:R-:W-:Y:S01]  /*8380*/  IADD3 R7, PT, PT, R107, 0x100000, RZ ;  /* 0x001000006b077810 */ /* 0x000fe20007ffe0ff */
[----:B------:R-:W-:Y:S02]  /*8390*/  IMAD.MOV.U32 R6, RZ, RZ, R106 ;  /* 0x000000ffff067224 */ /* 0x000fe400078e006a */
[----:B------:R-:W-:-:S08]  /*83a0*/  DFMA R114, R110, R108, UR10 ;  /* 0x0000000a6e727e2b */ /* 0x000fd0000800006c */
[----:B------:R-:W-:Y:S01]  /*83b0*/  DADD R118, -R114, UR10 ;  /* 0x0000000a72767e29 */ /* 0x000fe20008000100 */
[----:B------:R-:W-:Y:S01]  /*83c0*/  UMOV UR10, 0xb9e7b0 ;  /* 0x00b9e7b0000a7882 */ /* 0x000fe20000000000 */
[----:B------:R-:W-:-:S06]  /*83d0*/  UMOV UR11, 0x3c46a4cb ;  /* 0x3c46a4cb000b7882 */ /* 0x000fcc0000000000 */
[----:B------:R-:W-:Y:S02]  /*83e0*/  DFMA R118, R110, R108, R118 ;  /* 0x0000006c6e76722b */ /* 0x000fe40000000076 */
[----:B------:R-:W-:-:S06]  /*83f0*/  DMUL R108, R120, R120 ;  /* 0x00000078786c7228 */ /* 0x000fcc0000000000 */
[----:B------:R-:W-:Y:S01]  /*8400*/  DADD R118, R118, -UR10 ;  /* 0x8000000a76767e29 */ /* 0x000fe20008000000 */
[----:B------:R-:W-:Y:S01]  /*8410*/  UMOV UR10, 0x80000000 ;  /* 0x80000000000a7882 */ /* 0x000fe20000000000 */
[C---:B------:R-:W-:Y:S01]  /*8420*/  DFMA R110, R120.reuse, R120, -R108 ;  /* 0x00000078786e722b */ /* 0x040fe2000000086c */
[----:B------:R-:W-:Y:S01]  /*8430*/  UMOV UR11, 0x43300000 ;  /* 0x43300000000b7882 */ /* 0x000fe20000000000 */
[----:B------:R-:W-:-:S04]  /*8440*/  DMUL R112, R120, R108 ;  /* 0x0000006c78707228 */ /* 0x000fc80000000000 */
[----:B------:R-:W-:Y:S02]  /*8450*/  DADD R116, R114, R118 ;  /* 0x0000000072747229 */ /* 0x000fe40000000076 */
[C---:B------:R-:W-:Y:S02]  /*8460*/  DFMA R6, R120.reuse, R6, R110 ;  /* 0x000000067806722b */ /* 0x040fe4000000006e */
[----:B------:R-:W-:-:S04]  /*8470*/  DFMA R110, R120, R108, -R112 ;  /* 0x0000006c786e722b */ /* 0x000fc80000000870 */
[----:B------:R-:W-:-:S04]  /*8480*/  DADD R114, R114, -R116 ;  /* 0x0000000072727229 */ /* 0x000fc80000000874 */
[----:B------:R-:W-:Y:S02]  /*8490*/  DFMA R110, R106, R108, R110 ;  /* 0x0000006c6a6e722b */ /* 0x000fe4000000006e */
[----:B------:R-:W-:Y:S02]  /*84a0*/  DMUL R108, R116, R112 ;  /* 0x00000070746c7228 */ /* 0x000fe40000000000 */
[----:B------:R-:W-:-:S04]  /*84b0*/  DADD R114, R118, R114 ;  /* 0x0000000076727229 */ /* 0x000fc80000000072 */
[----:B------:R-:W-:Y:S02]  /*84c0*/  DFMA R110, R120, R6, R110 ;  /* 0x00000006786e722b */ /* 0x000fe4000000006e */
[----:B------:R-:W-:-:S08]  /*84d0*/  DFMA R6, R116, R112, -R108 ;  /* 0x000000707406722b */ /* 0x000fd0000000086c */
[----:B------:R-:W-:-:S08]  /*84e0*/  DFMA R6, R116, R110, R6 ;  /* 0x0000006e7406722b */ /* 0x000fd00000000006 */
[----:B------:R-:W-:-:S08]  /*84f0*/  DFMA R112, R114, R112, R6 ;  /* 0x000000707270722b */ /* 0x000fd00000000006 */
[----:B------:R-:W-:-:S08]  /*8500*/  DADD R6, R108, R112 ;  /* 0x000000006c067229 */ /* 0x000fd00000000070 */
[--C-:B------:R-:W-:Y:S02]  /*8510*/  DADD R110, R120, R6.reuse ;  /* 0x00000000786e7229 */ /* 0x100fe40000000006 */
[----:B------:R-:W-:-:S06]  /*8520*/  DADD R108, R108, -R6 ;  /* 0x000000006c6c7229 */ /* 0x000fcc0000000806 */
[----:B------:R-:W-:Y:S02]  /*8530*/  DADD R120, R120, -R110 ;  /* 0x0000000078787229 */ /* 0x000fe4000000086e */
[----:B------:R-:W-:-:S06]  /*8540*/  DADD R108, R112, R108 ;  /* 0x00000000706c7229 */ /* 0x000fcc000000006c */
[----:B------:R-:W-:Y:S01]  /*8550*/  DADD R120, R6, R120 ;  /* 0x0000000006787229 */ /* 0x000fe20000000078 */
[C---:B------:R-:W-:Y:S01]  /*8560*/  VIADD R6, R4.reuse, 0xfffffc01 ;  /* 0xfffffc0104067836 */ /* 0x040fe20000000000 */
[----:B------:R-:W-:Y:S01]  /*8570*/  @P1 IADD3 R6, PT, PT, R4, -0x3fe, RZ ;  /* 0xfffffc0204061810 */ /* 0x000fe20007ffe0ff */
[----:B------:R-:W-:-:S03]  /*8580*/  IMAD.MOV.U32 R7, RZ, RZ, 0x43300000 ;  /* 0x43300000ff077424 */ /* 0x000fc600078e00ff */
[----:B------:R-:W-:Y:S02]  /*8590*/  LOP3.LUT R6, R6, 0x80000000, RZ, 0x3c, !PT ;  /* 0x8000000006067812 */ /* 0x000fe400078e3cff */
[----:B------:R-:W-:-:S04]  /*85a0*/  DADD R108, R108, R120 ;  /* 0x000000006c6c7229 */ /* 0x000fc80000000078 */
[----:B------:R-:W-:Y:S01]  /*85b0*/  DADD R104, R6, -UR10 ;  /* 0x8000000a06687e29 */ /* 0x000fe20008000000 */
[----:B------:R-:W-:Y:S01]  /*85c0*/  UMOV UR10, 0xfefa39ef ;  /* 0xfefa39ef000a7882 */ /* 0x000fe20000000000 */
[----:B------:R-:W-:Y:S02]  /*85d0*/  UMOV UR11, 0x3fe62e42 ;  /* 0x3fe62e42000b7882 */ /* 0x000fe40000000000 */
[----:B------:R-:W-:-:S08]  /*85e0*/  DADD R106, R106, R108 ;  /* 0x000000006a6a7229 */ /* 0x000fd0000000006c */
[----:B------:R-:W-:-:S08]  /*85f0*/  DADD R108, R110, R106 ;  /* 0x000000006e6c7229 */ /* 0x000fd0000000006a */
[--C-:B------:R-:W-:Y:S02]  /*8600*/  DFMA R6, R104, UR10, R108.reuse ;  /* 0x0000000a68067c2b */ /* 0x100fe4000800006c */
[----:B------:R-:W-:-:S06]  /*8610*/  DADD R112, R110, -R108 ;  /* 0x000000006e707229 */ /* 0x000fcc000000086c */
[----:B------:R-:W-:Y:S02]  /*8620*/  DFMA R110, R104, -UR10, R6 ;  /* 0x8000000a686e7c2b */ /* 0x000fe40008000006 */
[----:B------:R-:W-:Y:S01]  /*8630*/  DADD R112, R106, R112 ;  /* 0x000000006a707229 */ /* 0x000fe20000000070 */
[----:B------:R-:W-:Y:S01]  /*8640*/  MOV R107, R5 ;  /* 0x00000005006b7202 */ /* 0x000fe20000000f00 */
[----:B------:R-:W-:-:S04]  /*8650*/  IMAD.MOV.U32 R106, RZ, RZ, R3 ;  /* 0x000000ffff6a7224 */ /* 0x000fc800078e0003 */
[----:B------:R-:W-:Y:S01]  /*8660*/  DADD R110, -R108, R110 ;  /* 0x000000006c6e7229 */ /* 0x000fe2000000016e */
[C---:B------:R-:W-:Y:S01]  /*8670*/  IMAD.SHL.U32 R3, R107.reuse, 0x2, RZ ;  /* 0x000000026b037824 */ /* 0x040fe200078e00ff */
[----:B------:R-:W-:-:S04]  /*8680*/  LOP3.LUT R4, R107, 0xff0fffff, RZ, 0xc0, !PT ;  /* 0xff0fffff6b047812 */ /* 0x000fc800078ec0ff */
[----:B------:R-:W-:Y:S02]  /*8690*/  ISETP.GT.U32.AND P0, PT, R3, -0x2000001, PT ;  /* 0xfdffffff0300780c */ /* 0x000fe40003f04070 */
[----:B------:R-:W-:Y:S02]  /*86a0*/  DADD R110, R112, -R110 ;  /* 0x00000000706e7229 */ /* 0x000fe4000000086e */
[----:B------:R-:W-:Y:S01]  /*86b0*/  SEL R5, R4, R107, P0 ;  /* 0x0000006b04057207 */ /* 0x000fe20000000000 */
[----:B------:R-:W-:-:S05]  /*86c0*/  IMAD.MOV.U32 R4, RZ, RZ, R106 ;  /* 0x000000ffff047224 */ /* 0x000fca00078e006a */
[----:B------:R-:W-:-:S08]  /*86d0*/  DFMA R104, R104, UR12, R110 ;  /* 0x0000000c68687c2b */ /* 0x000fd0000800006e */
[----:B------:R-:W-:-:S08]  /*86e0*/  DADD R108, R6, R104 ;  /* 0x00000000066c7229 */ /* 0x000fd00000000068 */
[----:B------:R-:W-:Y:S02]  /*86f0*/  DADD R6, R6, -R108 ;  /* 0x0000000006067229 */ /* 0x000fe4000000086c */
[----:B------:R-:W-:-:S06]  /*8700*/  DMUL R106, R108, R4 ;  /* 0x000000046c6a7228 */ /* 0x000fcc0000000000 */
[----:B------:R-:W-:Y:S02]  /*8710*/  DADD R104, R104, R6 ;  /* 0x0000000068687229 */ /* 0x000fe40000000006 */
[----:B------:R-:W-:-:S08]  /*8720*/  DFMA R108, R108, R4, -R106 ;  /* 0x000000046c6c722b */ /* 0x000fd0000000086a */
[----:B------:R-:W-:Y:S01]  /*8730*/  DFMA R104, R104, R4, R108 ;  /* 0x000000046868722b */ /* 0x000fe2000000006c */
[----:B------:R-:W-:Y:S01]  /*8740*/  MOV R4, 0x652b82fe ;  /* 0x652b82fe00047802 */ /* 0x000fe20000000f00 */
[----:B------:R-:W-:-:S06]  /*8750*/  IMAD.MOV.U32 R5, RZ, RZ, 0x3ff71547 ;  /* 0x3ff71547ff057424 */ /* 0x000fcc00078e00ff */
[----:B------:R-:W-:-:S08]  /*8760*/  DADD R108, R106, R104 ;  /* 0x000000006a6c7229 */ /* 0x000fd00000000068 */
[----:B------:R-:W-:Y:S02]  /*8770*/  DFMA R4, R108, R4, 6.75539944105574400000e+15 ;  /* 0x433800006c04742b */ /* 0x000fe40000000004 */
[----:B------:R-:W-:Y:S01]  /*8780*/  FSETP.GEU.AND P0, PT, |R109|, 4.1917929649353027344, PT ;  /* 0x4086232b6d00780b */ /* 0x000fe20003f0e200 */
[----:B------:R-:W-:-:S05]  /*8790*/  DADD R106, R106, -R108 ;  /* 0x000000006a6a7229 */ /* 0x000fca000000086c */
[----:B------:R-:W-:-:S03]  /*87a0*/  DADD R6, R4, -6.75539944105574400000e+15 ;  /* 0xc338000004067429 */ /* 0x000fc60000000000 */
[----:B------:R-:W-:-:S05]  /*87b0*/  DADD R104, R104, R106 ;  /* 0x0000000068687229 */ /* 0x000fca000000006a */
[----:B------:R-:W-:Y:S01]  /*87c0*/  DFMA R110, R6, -UR10, R108 ;  /* 0x8000000a066e7c2b */ /* 0x000fe2000800006c */
[----:B------:R-:W-:Y:S01]  /*87d0*/  UMOV UR10, 0x3b39803f ;  /* 0x3b39803f000a7882 */ /* 0x000fe20000000000 */
[----:B------:R-:W-:-:S06]  /*87e0*/  UMOV UR11, 0x3c7abc9e ;  /* 0x3c7abc9e000b7882 */ /* 0x000fcc0000000000 */
[----:B------:R-:W-:Y:S01]  /*87f0*/  DFMA R110, R6, -UR10, R110 ;  /* 0x8000000a066e7c2b */ /* 0x000fe2000800006e */
[----:B------:R-:W-:Y:S01]  /*8800*/  UMOV UR10, 0x69ce2bdf ;  /* 0x69ce2bdf000a7882 */ /* 0x000fe20000000000 */
[----:B------:R-:W-:Y:S01]  /*8810*/  IMAD.MOV.U32 R6, RZ, RZ, -0x35dec16 ;  /* 0xfca213eaff067424 */ /* 0x000fe200078e00ff */
[----:B------:R-:W-:Y:S01]  /*8820*/  MOV R7, 0x3e928af3 ;  /* 0x3e928af300077802 */ /* 0x000fe20000000f00 */
[----:B------:R-:W-:-:S05]  /*8830*/  UMOV UR11, 0x3e5ade15 ;  /* 0x3e5ade15000b7882 */ /* 0x000fca0000000000 */
[----:B------:R-:W-:Y:S01]  /*8840*/  DFMA R6, R110, UR10, R6 ;  /* 0x0000000a6e067c2b */ /* 0x000fe20008000006 */
[----:B------:R-:W-:Y:S01]  /*8850*/  UMOV UR10, 0x62401315 ;  /* 0x62401315000a7882 */ /* 0x000fe20000000000 */
[----:B------:R-:W-:-:S06]  /*8860*/  UMOV UR11, 0x3ec71dee ;  /* 0x3ec71dee000b7882 */ /* 0x000fcc0000000000 */
[----:B------:R-:W-:Y:S01]  /*8870*/  DFMA R6, R110, R6, UR10 ;  /* 0x0000000a6e067e2b */ /* 0x000fe20008000006 */
        /* <DEDUP_REMOVED lines=20> */
[----:B------:R-:W-:-:S08]  /*89c0*/  DFMA R6, R110, R6, UR10 ;  /* 0x0000000a6e067e2b */ /* 0x000fd00008000006 */
[----:B------:R-:W-:-:S08]  /*89d0*/  DFMA R6, R110, R6, 1 ;  /* 0x3ff000006e06742b */ /* 0x000fd00000000006 */
[----:B------:R-:W-:-:S10]  /*89e0*/  DFMA R6, R110, R6, 1 ;  /* 0x3ff000006e06742b */ /* 0x000fd40000000006 */
[----:B------:R-:W-:Y:S02]  /*89f0*/  IMAD R107, R4, 0x100000, R7 ;  /* 0x00100000046b7824 */ /* 0x000fe400078e0207 */
[----:B------:R-:W-:Y:S01]  /*8a00*/  IMAD.MOV.U32 R106, RZ, RZ, R6 ;  /* 0x000000ffff6a7224 */ /* 0x000fe200078e0006 */
[----:B------:R-:W-:Y:S06]  /*8a10*/  @!P0 BRA `(.L_x_141) ;  /* 0x0000000000308947 */ /* 0x000fec0003800000 */
[----:B------:R-:W-:Y:S01]  /*8a20*/  FSETP.GEU.AND P0, PT, |R109|, 4.2275390625, PT ;  /* 0x408748006d00780b */ /* 0x000fe20003f0e200 */
[C---:B------:R-:W-:Y:S02]  /*8a30*/  DADD R106, R108.reuse, +INF ;  /* 0x7ff000006c6a7429 */ /* 0x040fe40000000000 */
[----:B------:R-:W-:-:S08]  /*8a40*/  DSETP.GEU.AND P1, PT, R108, RZ, PT ;  /* 0x000000ff6c00722a */ /* 0x000fd00003f2e000 */
[----:B------:R-:W-:Y:S02]  /*8a50*/  FSEL R106, R106, RZ, P1 ;  /* 0x000000ff6a6a7208 */ /* 0x000fe40000800000 */
[----:B------:R-:W-:Y:S02]  /*8a60*/  @!P0 LEA.HI R3, R4, R4, RZ, 0x1 ;  /* 0x0000000404038211 */ /* 0x000fe400078f08ff */
[----:B------:R-:W-:Y:S02]  /*8a70*/  FSEL R107, R107, RZ, P1 ;  /* 0x000000ff6b6b7208 */ /* 0x000fe40000800000 */
[----:B------:R-:W-:-:S04]  /*8a80*/  @!P0 SHF.R.S32.HI R3, RZ, 0x1, R3 ;  /* 0x00000001ff038819 */ /* 0x000fc80000011403 */
[----:B------:R-:W-:Y:S01]  /*8a90*/  @!P0 IADD3 R4, PT, PT, R4, -R3, RZ ;  /* 0x8000000304048210 */ /* 0x000fe20007ffe0ff */
[----:B------:R-:W-:-:S03]  /*8aa0*/  @!P0 IMAD R7, R3, 0x100000, R7 ;  /* 0x0010000003078824 */ /* 0x000fc600078e0207 */
[----:B------:R-:W-:Y:S01]  /*8ab0*/  @!P0 LEA R5, R4, 0x3ff00000, 0x14 ;  /* 0x3ff0000004058811 */ /* 0x000fe200078ea0ff */
[----:B------:R-:W-:-:S06]  /*8ac0*/  @!P0 IMAD.MOV.U32 R4, RZ, RZ, RZ ;  /* 0x000000ffff048224 */ /* 0x000fcc00078e00ff */
[----:B------:R-:W-:-:S11]  /*8ad0*/  @!P0 DMUL R106, R6, R4 ;  /* 0x00000004066a8228 */ /* 0x000fd60000000000 */
.L_x_141:
[----:B------:R-:W-:Y:S01]  /*8ae0*/  DFMA R104, R104, R106, R106 ;  /* 0x0000006a6868722b */ /* 0x000fe2000000006a */
[----:B------:R-:W-:Y:S01]  /*8af0*/  MOV R6, R2 ;  /* 0x0000000200067202 */ /* 0x000fe20000000f00 */
[----:B------:R-:W-:Y:S01]  /*8b00*/  DSETP.NEU.AND P0, PT, |R106|, +INF , PT ;  /* 0x7ff000006a00742a */ /* 0x000fe20003f0d200 */
[----:B------:R-:W-:-:S07]  /*8b10*/  IMAD.MOV.U32 R7, RZ, RZ, 0x0 ;  /* 0x00000000ff077424 */ /* 0x000fce00078e00ff */
[----:B------:R-:W-:Y:S02]  /*8b20*/  FSEL R4, R106, R104, !P0 ;  /* 0x000000686a047208 */ /* 0x000fe40004000000 */
[----:B------:R-:W-:Y:S01]  /*8b30*/  FSEL R3, R107, R105, !P0 ;  /* 0x000000696b037208 */ /* 0x000fe20004000000 */
[----:B------:R-:W-:Y:S06]  /*8b40*/  RET.REL.NODEC R6 `(_Z17kernelPPnewGlayerPddddPKdS1_S1_iiS1_S1_S1_S1_iS1_S1_S1_S1_) ;  /* 0xffffff74062c7950 */ /* 0x000fec0003c3ffff */
.L_x_142:
[----:B------:R-:W-:-:S00]  /*8b50*/  BRA `(.L_x_142) ;  /* 0xfffffffc00fc7947 */ /* 0x000fc0000383ffff */
[----:B------:R-:W-:-:S00]  /*8b60*/  NOP ;  /* 0x0000000000007918 */ /* 0x000fc00000000000 */
        /* <DEDUP_REMOVED lines=9> */
.L_x_146:


//--------------------- .nv.shared._Z17kernelPPnewGlayerPddddPKdS1_S1_iiS1_S1_S1_S1_iS1_S1_S1_S1_ --------------------------
	.section	.nv.shared._Z17kernelPPnewGlayerPddddPKdS1_S1_iiS1_S1_S1_S1_iS1_S1_S1_S1_,"aw",@nobits
	.sectionflags	@""
	.align	16
	.zero		1024


//--------------------- .nv.shared.reserved.0     --------------------------
	.section	.nv.shared.reserved.0,"aw",@nobits
	.weak		__nv_reservedSMEM_offset_0_alias
	.size		__nv_reservedSMEM_offset_0_alias, 0, 64
	.other		__nv_reservedSMEM_offset_0_alias,@"STO_CUDA_RESERVED_SHARED STV_DEFAULT"
__nv_reservedSMEM_offset_0_alias:
	.zero		0
	.zero		64


//--------------------- .nv.constant0._Z17kernelPPnewGlayerPddddPKdS1_S1_iiS1_S1_S1_S1_iS1_S1_S1_S1_ --------------------------
	.section	.nv.constant0._Z17kernelPPnewGlayerPddddPKdS1_S1_iiS1_S1_S1_S1_iS1_S1_S1_S1_,"a",@progbits
	.sectionflags	@""
	.align	4
.nv.constant0._Z17kernelPPnewGlayerPddddPKdS1_S1_iiS1_S1_S1_S1_iS1_S1_S1_S1_:
	.zero		1032


//--------------------- SYMBOLS --------------------------

	.type		.nv.reservedSmem.offset0,@object
	.size		.nv.reservedSmem.offset0,0x4
	.type		.nv.reservedSmem.cap,@object
	.size		.nv.reservedSmem.cap,0x4
